// auto-generated by cutlass_sweep.gemm — config: {"arch": "sm_90", "cluster_m": 2, "cluster_n": 2, "dtype": "e5m2", "stages": 3, "tile_k": 128, "tile_m": 64, "tile_n": 64}
#include "cutlass/cutlass.h"
#include "cutlass/gemm/collective/collective_builder.hpp"
#include "cutlass/gemm/device/gemm_universal_adapter.h"
#include "cutlass/gemm/kernel/gemm_universal.hpp"
#include "cutlass/epilogue/collective/collective_builder.hpp"

using ElemA = cutlass::float_e5m2_t;
using ElemB = cutlass::float_e5m2_t;
using ElemCD = cutlass::float_e5m2_t;
using Acc  = float;
using TileShape    = cute::Shape<cute::_64, cute::_64, cute::_128>;
using ClusterShape = cute::Shape<cute::_2, cute::_2, cute::_1>;

using CollectiveEpilogue = typename cutlass::epilogue::collective::CollectiveBuilder<
    cutlass::arch::Sm90, cutlass::arch::OpClassTensorOp,
    TileShape, ClusterShape,
    cutlass::epilogue::collective::EpilogueTileAuto,
    Acc, Acc,
    ElemCD, cutlass::layout::RowMajor, 128 / cutlass::sizeof_bits<ElemCD>::value,
    ElemCD, cutlass::layout::RowMajor, 128 / cutlass::sizeof_bits<ElemCD>::value,
    cutlass::epilogue::collective::EpilogueScheduleAuto
  >::CollectiveOp;

using CollectiveMainloop = typename cutlass::gemm::collective::CollectiveBuilder<
    cutlass::arch::Sm90, cutlass::arch::OpClassTensorOp,
    ElemA, cutlass::layout::RowMajor, 128 / cutlass::sizeof_bits<ElemA>::value,
    ElemB, cutlass::layout::ColumnMajor, 128 / cutlass::sizeof_bits<ElemB>::value,
    Acc,
    TileShape, ClusterShape,
    cutlass::gemm::collective::StageCount<3>,
    cutlass::gemm::collective::KernelScheduleAuto
  >::CollectiveOp;

using GemmKernel = cutlass::gemm::kernel::GemmUniversal<
    cute::Shape<int,int,int,int>,
    CollectiveMainloop,
    CollectiveEpilogue
>;
using Gemm = cutlass::gemm::device::GemmUniversalAdapter<GemmKernel>;

// Force the device kernel symbol into the cubin without needing a host main.
auto* _anchor = &cutlass::device_kernel<GemmKernel>;


// ===== COMPILED SASS (sm_90a) =====

	.target	sm_90a

	.elftype	@"ET_EXEC"


//--------------------- .note.nv.tkinfo           --------------------------
	.section	.note.nv.tkinfo,"",@"SHT_NOTE"
	.sectionflags	@"SHF_NOTE_NV_TKINFO"
	.tkinfo
        /*0018*/ 	.word	0x00000002
        /*0030*/ 	.string	""
        /*0030*/ 	.string	"ptxas"
        /*0030*/ 	.string	"Cuda compilation tools, release 13.0, V13.0.88"
        /*0030*/ 	.string	"Build cuda_13.0.r13.0/compiler.36424714_0"
        /*0030*/ 	.string	"-arch sm_90a -m 64 "



//--------------------- .note.nv.cuinfo           --------------------------
	.section	.note.nv.cuinfo,"",@"SHT_NOTE"
	.sectionflags	@"SHF_NOTE_NV_CUINFO"
        /*0018*/ 	.short	0x0002
        /*001a*/ 	.short	0x005a
        /*001c*/ 	.short	0x0082
	.zero		2


//--------------------- .nv.info                  --------------------------
	.section	.nv.info,"",@"SHT_CUDA_INFO"
	.align	4


	//----- nvinfo : EIATTR_REGCOUNT
	.align		4
        /*0000*/ 	.byte	0x04, 0x2f
        /*0002*/ 	.short	(.L_12 - .L_11)
	.align		4
.L_11:
        /*0004*/ 	.word	index@(_ZN7cutlass13device_kernelINS_4gemm6kernel13GemmUniversalIN4cute5tupleIJiiiiEEENS1_10collective13CollectiveMmaINS1_37MainloopSm90TmaGmmaWarpSpecializedFP8ILi3ENS5_IJNS4_1CILi2EEESB_NSA_ILi1EEEEEENS1_32KernelTmaWarpSpecializedPingpongEEENS5_IJNSA_ILi64EEESG_NSA_ILi128EEEEEENS_12float_e5m2_tENS5_IJlSC_lEEESJ_SK_NS4_8TiledMMAINS4_8MMA_AtomIJNS4_4SM904GMMA30MMA_64x64x32_F32E5M2E5M2_SS_TNILNSO_7ScaleInE1ELSQ_1EEEEEENS4_6LayoutINS5_IJSC_SC_SC_EEENS5_IJNSA_ILi0EEESV_SV_EEEEENS5_IJNS4_10UnderscoreESY_SY_EEEEENS4_23SM90_TMA_LOAD_MULTICASTENS4_14ComposedLayoutINS4_7SwizzleILi3ELi4ELi3EEENS4_18smem_ptr_flag_bitsILi8EEENST_INS5_IJNSA_ILi8EEESH_EEENS5_IJSH_SC_EEEEEEEvNS4_8identityES11_S1B_vS1C_EENS_8epilogue10collective6detail29Sm90TmaWarpSpecializedAdapterINS1F_15DefaultEpilogueISJ_SK_SK_NS1E_6thread17LinearCombinationISJ_Li1EffLNS1J_9ScaleType4KindE0ELNS_15FloatRoundStyleE2ESJ_EENS1_15EpilogueDefaultEEEEEvvEEEEvNT_6ParamsE)
        /*0008*/ 	.word	0x000000a8


	//----- nvinfo : EIATTR_FRAME_SIZE
	.align		4
.L_12:
        /*000c*/ 	.byte	0x04, 0x11
        /*000e*/ 	.short	(.L_14 - .L_13)
	.align		4
.L_13:
        /*0010*/ 	.word	index@(_ZN7cutlass13device_kernelINS_4gemm6kernel13GemmUniversalIN4cute5tupleIJiiiiEEENS1_10collective13CollectiveMmaINS1_37MainloopSm90TmaGmmaWarpSpecializedFP8ILi3ENS5_IJNS4_1CILi2EEESB_NSA_ILi1EEEEEENS1_32KernelTmaWarpSpecializedPingpongEEENS5_IJNSA_ILi64EEESG_NSA_ILi128EEEEEENS_12float_e5m2_tENS5_IJlSC_lEEESJ_SK_NS4_8TiledMMAINS4_8MMA_AtomIJNS4_4SM904GMMA30MMA_64x64x32_F32E5M2E5M2_SS_TNILNSO_7ScaleInE1ELSQ_1EEEEEENS4_6LayoutINS5_IJSC_SC_SC_EEENS5_IJNSA_ILi0EEESV_SV_EEEEENS5_IJNS4_10UnderscoreESY_SY_EEEEENS4_23SM90_TMA_LOAD_MULTICASTENS4_14ComposedLayoutINS4_7SwizzleILi3ELi4ELi3EEENS4_18smem_ptr_flag_bitsILi8EEENST_INS5_IJNSA_ILi8EEESH_EEENS5_IJSH_SC_EEEEEEEvNS4_8identityES11_S1B_vS1C_EENS_8epilogue10collective6detail29Sm90TmaWarpSpecializedAdapterINS1F_15DefaultEpilogueISJ_SK_SK_NS1E_6thread17LinearCombinationISJ_Li1EffLNS1J_9ScaleType4KindE0ELNS_15FloatRoundStyleE2ESJ_EENS1_15EpilogueDefaultEEEEEvvEEEEvNT_6ParamsE)
        /*0014*/ 	.word	0x00000000


	//----- nvinfo : EIATTR_MIN_STACK_SIZE
	.align		4
.L_14:
        /*0018*/ 	.byte	0x04, 0x12
        /*001a*/ 	.short	(.L_16 - .L_15)
	.align		4
.L_15:
        /*001c*/ 	.word	index@(_ZN7cutlass13device_kernelINS_4gemm6kernel13GemmUniversalIN4cute5tupleIJiiiiEEENS1_10collective13CollectiveMmaINS1_37MainloopSm90TmaGmmaWarpSpecializedFP8ILi3ENS5_IJNS4_1CILi2EEESB_NSA_ILi1EEEEEENS1_32KernelTmaWarpSpecializedPingpongEEENS5_IJNSA_ILi64EEESG_NSA_ILi128EEEEEENS_12float_e5m2_tENS5_IJlSC_lEEESJ_SK_NS4_8TiledMMAINS4_8MMA_AtomIJNS4_4SM904GMMA30MMA_64x64x32_F32E5M2E5M2_SS_TNILNSO_7ScaleInE1ELSQ_1EEEEEENS4_6LayoutINS5_IJSC_SC_SC_EEENS5_IJNSA_ILi0EEESV_SV_EEEEENS5_IJNS4_10UnderscoreESY_SY_EEEEENS4_23SM90_TMA_LOAD_MULTICASTENS4_14ComposedLayoutINS4_7SwizzleILi3ELi4ELi3EEENS4_18smem_ptr_flag_bitsILi8EEENST_INS5_IJNSA_ILi8EEESH_EEENS5_IJSH_SC_EEEEEEEvNS4_8identityES11_S1B_vS1C_EENS_8epilogue10collective6detail29Sm90TmaWarpSpecializedAdapterINS1F_15DefaultEpilogueISJ_SK_SK_NS1E_6thread17LinearCombinationISJ_Li1EffLNS1J_9ScaleType4KindE0ELNS_15FloatRoundStyleE2ESJ_EENS1_15EpilogueDefaultEEEEEvvEEEEvNT_6ParamsE)
        /*0020*/ 	.word	0x00000000
.L_16:


//--------------------- .nv.compat                --------------------------
	.section	.nv.compat,"",@"SHT_CUDA_COMPAT_INFO"
	.align	4
        /*0000*/ 	.byte	0x02, 0x09, 0x01, 0x00, 0x02, 0x02, 0x04, 0x00, 0x02, 0x05, 0x05, 0x00, 0x03, 0x07, 0x01, 0x01
        /*0010*/ 	.byte	0x02, 0x03, 0x01, 0x00, 0x02, 0x06, 0x01, 0x00, 0x04, 0x0b, 0x08, 0x00, 0x00, 0x00, 0x00, 0x00
        /*0020*/ 	.byte	0x00, 0x00, 0x00, 0x00


//--------------------- .nv.info._ZN7cutlass13device_kernelINS_4gemm6kernel13GemmUniversalIN4cute5tupleIJiiiiEEENS1_10collective13CollectiveMmaINS1_37MainloopSm90TmaGmmaWarpSpecializedFP8ILi3ENS5_IJNS4_1CILi2EEESB_NSA_ILi1EEEEEENS1_32KernelTmaWarpSpecializedPingpongEEENS5_IJNSA_ILi64EEESG_NSA_ILi128EEEEEENS_12float_e5m2_tENS5_IJlSC_lEEESJ_SK_NS4_8TiledMMAINS4_8MMA_AtomIJNS4_4SM904GMMA30MMA_64x64x32_F32E5M2E5M2_SS_TNILNSO_7ScaleInE1ELSQ_1EEEEEENS4_6LayoutINS5_IJSC_SC_SC_EEENS5_IJNSA_ILi0EEESV_SV_EEEEENS5_IJNS4_10UnderscoreESY_SY_EEEEENS4_23SM90_TMA_LOAD_MULTICASTENS4_14ComposedLayoutINS4_7SwizzleILi3ELi4ELi3EEENS4_18smem_ptr_flag_bitsILi8EEENST_INS5_IJNSA_ILi8EEESH_EEENS5_IJSH_SC_EEEEEEEvNS4_8identityES11_S1B_vS1C_EENS_8epilogue10collective6detail29Sm90TmaWarpSpecializedAdapterINS1F_15DefaultEpilogueISJ_SK_SK_NS1E_6thread17LinearCombinationISJ_Li1EffLNS1J_9ScaleType4KindE0ELNS_15FloatRoundStyleE2ESJ_EENS1_15EpilogueDefaultEEEEEvvEEEEvNT_6ParamsE --------------------------
	.section	.nv.info._ZN7cutlass13device_kernelINS_4gemm6kernel13GemmUniversalIN4cute5tupleIJiiiiEEENS1_10collective13CollectiveMmaINS1_37MainloopSm90TmaGmmaWarpSpecializedFP8ILi3ENS5_IJNS4_1CILi2EEESB_NSA_ILi1EEEEEENS1_32KernelTmaWarpSpecializedPingpongEEENS5_IJNSA_ILi64EEESG_NSA_ILi128EEEEEENS_12float_e5m2_tENS5_IJlSC_lEEESJ_SK_NS4_8TiledMMAINS4_8MMA_AtomIJNS4_4SM904GMMA30MMA_64x64x32_F32E5M2E5M2_SS_TNILNSO_7ScaleInE1ELSQ_1EEEEEENS4_6LayoutINS5_IJSC_SC_SC_EEENS5_IJNSA_ILi0EEESV_SV_EEEEENS5_IJNS4_10UnderscoreESY_SY_EEEEENS4_23SM90_TMA_LOAD_MULTICASTENS4_14ComposedLayoutINS4_7SwizzleILi3ELi4ELi3EEENS4_18smem_ptr_flag_bitsILi8EEENST_INS5_IJNSA_ILi8EEESH_EEENS5_IJSH_SC_EEEEEEEvNS4_8identityES11_S1B_vS1C_EENS_8epilogue10collective6detail29Sm90TmaWarpSpecializedAdapterINS1F_15DefaultEpilogueISJ_SK_SK_NS1E_6thread17LinearCombinationISJ_Li1EffLNS1J_9ScaleType4KindE0ELNS_15FloatRoundStyleE2ESJ_EENS1_15EpilogueDefaultEEEEEvvEEEEvNT_6ParamsE,"",@"SHT_CUDA_INFO"
	.sectionflags	@""
	.align	4


	//----- nvinfo : EIATTR_CUDA_API_VERSION
	.align		4
        /*0000*/ 	.byte	0x04, 0x37
        /*0002*/ 	.short	(.L_18 - .L_17)
.L_17:
        /*0004*/ 	.word	0x00000082


	//----- nvinfo : EIATTR_KPARAM_INFO
	.align		4
.L_18:
        /*0008*/ 	.byte	0x04, 0x17
        /*000a*/ 	.short	(.L_20 - .L_19)
.L_19:
        /*000c*/ 	.word	0x00000000
        /*0010*/ 	.short	0x0000
        /*0012*/ 	.short	0x0070
        /*0014*/ 	.byte	0x00, 0xf0, 0x01, 0x10


	//----- nvinfo : EIATTR_SPARSE_MMA_MASK
	.align		4
.L_20:
        /*0018*/ 	.byte	0x03, 0x50
        /*001a*/ 	.short	0x0000


	//----- nvinfo : EIATTR_MAXREG_COUNT
	.align		4
        /*001c*/ 	.byte	0x03, 0x1b
        /*001e*/ 	.short	0x00a8


	//----- nvinfo : EIATTR_NUM_BARRIERS
	.align		4
        /*0020*/ 	.byte	0x02, 0x4c
        /*0022*/ 	.byte	0x01
	.zero		1


	//----- nvinfo : EIATTR_MERCURY_ISA_VERSION
	.align		4
        /*0024*/ 	.byte	0x03, 0x5f
        /*0026*/ 	.short	0x0101


	//----- nvinfo : EIATTR_INT_WARP_WIDE_INSTR_OFFSETS
	.align		4
        /*0028*/ 	.byte	0x04, 0x31
        /*002a*/ 	.short	(.L_22 - .L_21)


	//   ....[0]....
.L_21:
        /*002c*/ 	.word	0x00000490


	//   ....[1]....
        /*0030*/ 	.word	0x000004d0


	//   ....[2]....
        /*0034*/ 	.word	0x00000510


	//   ....[3]....
        /*0038*/ 	.word	0x000005b0


	//   ....[4]....
        /*003c*/ 	.word	0x000005d0


	//   ....[5]....
        /*0040*/ 	.word	0x00000630


	//   ....[6]....
        /*0044*/ 	.word	0x00000720


	//   ....[7]....
        /*0048*/ 	.word	0x00000770


	//   ....[8]....
        /*004c*/ 	.word	0x000028d0


	//----- nvinfo : EIATTR_COOP_GROUP_MASK_REGIDS
	.align		4
.L_22:
        /*0050*/ 	.byte	0x04, 0x29
        /*0052*/ 	.short	(.L_24 - .L_23)


	//   ....[0]....
.L_23:
        /*0054*/ 	.word	0xffffffff


	//   ....[1]....
        /*0058*/ 	.word	0xffffffff


	//   ....[2]....
        /*005c*/ 	.word	0xffffffff


	//   ....[3]....
        /*0060*/ 	.word	0xffffffff


	//   ....[4]....
        /*0064*/ 	.word	0xffffffff


	//   ....[5]....
        /*0068*/ 	.word	0xffffffff


	//   ....[6]....
        /*006c*/ 	.word	0xffffffff


	//----- nvinfo : EIATTR_COOP_GROUP_INSTR_OFFSETS
	.align		4
.L_24:
        /*0070*/ 	.byte	0x04, 0x28
        /*0072*/ 	.short	(.L_26 - .L_25)


	//   ....[0]....
.L_25:
        /*0074*/ 	.word	0x00000060


	//   ....[1]....
        /*0078*/ 	.word	0x00000070


	//   ....[2]....
        /*007c*/ 	.word	0x00000130


	//   ....[3]....
        /*0080*/ 	.word	0x000002a0


	//   ....[4]....
        /*0084*/ 	.word	0x000002e0


	//   ....[5]....
        /*0088*/ 	.word	0x00000360


	//   ....[6]....
        /*008c*/ 	.word	0x00000930


	//----- nvinfo : EIATTR_REG_RECONFIG
	.align		4
.L_26:
        /*0090*/ 	.byte	0x01, 0x54
	.zero		2


	//----- nvinfo : EIATTR_MBARRIER_INSTR_OFFSETS
	.align		4
        /*0094*/ 	.byte	0x04, 0x39
        /*0096*/ 	.short	(.L_28 - .L_27)


	//   ....[0]....
.L_27:
        /*0098*/ 	.word	0x00000230
        /*009c*/ 	.word	0x000000ff
        /*00a0*/ 	.word	0x00000000
        /*00a4*/ 	.short	0x0100
        /*00a6*/ 	.byte	0x08
	.zero		1


	//   ....[1]....
        /*00a8*/ 	.word	0x00000240
        /*00ac*/ 	.word	0x000000ff
        /*00b0*/ 	.word	0x00000018
        /*00b4*/ 	.short	0x0100
        /*00b6*/ 	.byte	0x08
	.zero		1


	//   ....[2]....
        /*00b8*/ 	.word	0x00000250
        /*00bc*/ 	.word	0x000000ff
        /*00c0*/ 	.word	0x00000008
        /*00c4*/ 	.short	0x0100
        /*00c6*/ 	.byte	0x08
	.zero		1


	//   ....[3]....
        /*00c8*/ 	.word	0x00000260
        /*00cc*/ 	.word	0x000000ff
        /*00d0*/ 	.word	0x00000020
        /*00d4*/ 	.short	0x0100
        /*00d6*/ 	.byte	0x08
	.zero		1


	//   ....[4]....
        /*00d8*/ 	.word	0x00000270
        /*00dc*/ 	.word	0x000000ff
        /*00e0*/ 	.word	0x00000010
        /*00e4*/ 	.short	0x0100
        /*00e6*/ 	.byte	0x08
	.zero		1


	//   ....[5]....
        /*00e8*/ 	.word	0x00000280
        /*00ec*/ 	.word	0x000000ff
        /*00f0*/ 	.word	0x00000028
        /*00f4*/ 	.short	0x0100
        /*00f6*/ 	.byte	0x08
	.zero		1


	//   ....[6]....
        /*00f8*/ 	.word	0x000007a0
        /*00fc*/ 	.word	0x000000ff
        /*0100*/ 	.word	0x00000060
        /*0104*/ 	.short	0x0100
        /*0106*/ 	.byte	0x08
	.zero		1


	//   ....[7]....
        /*0108*/ 	.word	0x00000840
        /*010c*/ 	.word	0x000000ff
        /*0110*/ 	.word	0x00000068
        /*0114*/ 	.short	0x0100
        /*0116*/ 	.byte	0x08
	.zero		1


	//   ....[8]....
        /*0118*/ 	.word	0x000008b0
        /*011c*/ 	.word	0x000000ff
        /*0120*/ 	.word	0x00000040
        /*0124*/ 	.short	0x0100
        /*0126*/ 	.byte	0x09
	.zero		1


	//   ....[9]....
        /*0128*/ 	.word	0x000008c0
        /*012c*/ 	.word	0x000000ff
        /*0130*/ 	.word	0x00000048
        /*0134*/ 	.short	0x0100
        /*0136*/ 	.byte	0x09
	.zero		1


	//   ....[10]....
        /*0138*/ 	.word	0x000008d0
        /*013c*/ 	.word	0x000000ff
        /*0140*/ 	.word	0x00000050
        /*0144*/ 	.short	0x0100
        /*0146*/ 	.byte	0x09
	.zero		1


	//   ....[11]....
        /*0148*/ 	.word	0x000008e0
        /*014c*/ 	.word	0x000000ff
        /*0150*/ 	.word	0x00000058
        /*0154*/ 	.short	0x0100
        /*0156*/ 	.byte	0x09
	.zero		1


	//   ....[12]....
        /*0158*/ 	.word	0x000016c0
        /*015c*/ 	.word	0x000000ff
        /*0160*/ 	.word	0xfffffff8
        /*0164*/ 	.short	0x010a
        /*0166*/ 	.byte	0x0b
	.zero		1


	//   ....[13]....
        /*0168*/ 	.word	0x00001990
        /*016c*/ 	.word	0x000000ff
        /*0170*/ 	.word	0x00000000
        /*0174*/ 	.short	0x010a
        /*0176*/ 	.byte	0x06
	.zero		1


	//   ....[14]....
        /*0178*/ 	.word	0x000019d0
        /*017c*/ 	.word	0x000000ff
        /*0180*/ 	.word	0x00000000
        /*0184*/ 	.short	0x010a
        /*0186*/ 	.byte	0x06
	.zero		1


	//   ....[15]....
        /*0188*/ 	.word	0x00002000
        /*018c*/ 	.word	0x000000ff
        /*0190*/ 	.word	0x00000000
        /*0194*/ 	.short	0x010a
        /*0196*/ 	.byte	0x10
	.zero		1


	//   ....[16]....
        /*0198*/ 	.word	0x00002040
        /*019c*/ 	.word	0x000000ff
        /*01a0*/ 	.word	0x00000000
        /*01a4*/ 	.short	0x010a
        /*01a6*/ 	.byte	0x10
	.zero		1


	//   ....[17]....
        /*01a8*/ 	.word	0x000024e0
        /*01ac*/ 	.word	0x00000013
        /*01b0*/ 	.word	0x00000000
        /*01b4*/ 	.short	0x0101
        /*01b6*/ 	.byte	0x3f
	.zero		1


	//   ....[18]....
        /*01b8*/ 	.word	0x00002860
        /*01bc*/ 	.word	0x00000011
        /*01c0*/ 	.word	0x00000000
        /*01c4*/ 	.short	0x0101
        /*01c6*/ 	.byte	0x17
	.zero		1


	//   ....[19]....
        /*01c8*/ 	.word	0x00002970
        /*01cc*/ 	.word	0x00000011
        /*01d0*/ 	.word	0x00000000
        /*01d4*/ 	.short	0x0101
        /*01d6*/ 	.byte	0x3f
	.zero		1


	//   ....[20]....
        /*01d8*/ 	.word	0x00002a30
        /*01dc*/ 	.word	0x000000ff
        /*01e0*/ 	.word	0x00000008
        /*01e4*/ 	.short	0x010a
        /*01e6*/ 	.byte	0x0b
	.zero		1


	//   ....[21]....
        /*01e8*/ 	.word	0x00005290
        /*01ec*/ 	.word	0x00000004
        /*01f0*/ 	.word	0x00000000
        /*01f4*/ 	.short	0x0101
        /*01f6*/ 	.byte	0x17
	.zero		1


	//   ....[22]....
        /*01f8*/ 	.word	0x00005c80
        /*01fc*/ 	.word	0x00000013
        /*0200*/ 	.word	0x00000018
        /*0204*/ 	.short	0x010a
        /*0206*/ 	.byte	0x3f
	.zero		1


	//   ....[23]....
        /*0208*/ 	.word	0x00006030
        /*020c*/ 	.word	0x0000000a
        /*0210*/ 	.word	0x00000068
        /*0214*/ 	.short	0x0101
        /*0216*/ 	.byte	0x3f
	.zero		1


	//   ....[24]....
        /*0218*/ 	.word	0x00006790
        /*021c*/ 	.word	0x00000007
        /*0220*/ 	.word	0x00000000
        /*0224*/ 	.short	0x010a
        /*0226*/ 	.byte	0x3f
	.zero		1


	//   ....[25]....
        /*0228*/ 	.word	0x00006810
        /*022c*/ 	.word	0x00000006
        /*0230*/ 	.word	0x00000000
        /*0234*/ 	.short	0x010a
        /*0236*/ 	.byte	0x3f
	.zero		1


	//   ....[26]....
        /*0238*/ 	.word	0x000068a0
        /*023c*/ 	.word	0x00000003
        /*0240*/ 	.word	0x00000000
        /*0244*/ 	.short	0x010a
        /*0246*/ 	.byte	0x3f
	.zero		1


	//   ....[27]....
        /*0248*/ 	.word	0x00006910
        /*024c*/ 	.word	0x00000011
        /*0250*/ 	.word	0xfffffff8
        /*0254*/ 	.short	0x010a
        /*0256*/ 	.byte	0x3f
	.zero		1


	//   ....[28]....
        /*0258*/ 	.word	0x00006970
        /*025c*/ 	.word	0x00000011
        /*0260*/ 	.word	0x00000000
        /*0264*/ 	.short	0x010a
        /*0266*/ 	.byte	0x3f
	.zero		1


	//   ....[29]....
        /*0268*/ 	.word	0x000069d0
        /*026c*/ 	.word	0x00000013
        /*0270*/ 	.word	0x00000000
        /*0274*/ 	.short	0x010a
        /*0276*/ 	.byte	0x3f
	.zero		1


	//   ....[30]....
        /*0278*/ 	.word	0x00006a30
        /*027c*/ 	.word	0x00000011
        /*0280*/ 	.word	0x00000008
        /*0284*/ 	.short	0x010a
        /*0286*/ 	.byte	0x3f
	.zero		1


	//   ....[31]....
        /*0288*/ 	.word	0x00006b00
        /*028c*/ 	.word	0x00000013
        /*0290*/ 	.word	0x00000018
        /*0294*/ 	.short	0x010a
        /*0296*/ 	.byte	0x3f
	.zero		1


	//   ....[32]....
        /*0298*/ 	.word	0x00006be0
        /*029c*/ 	.word	0x00000007
        /*02a0*/ 	.word	0x00000000
        /*02a4*/ 	.short	0x010a
        /*02a6*/ 	.byte	0x3f
	.zero		1


	//   ....[33]....
        /*02a8*/ 	.word	0x00006c30
        /*02ac*/ 	.word	0x00000006
        /*02b0*/ 	.word	0x00000000
        /*02b4*/ 	.short	0x010a
        /*02b6*/ 	.byte	0x3f
	.zero		1


	//----- nvinfo : EIATTR_NUM_MBARRIERS
	.align		4
.L_28:
        /*02b8*/ 	.byte	0x03, 0x38
        /*02ba*/ 	.short	0x000c


	//----- nvinfo : EIATTR_EXIT_INSTR_OFFSETS
	.align		4
        /*02bc*/ 	.byte	0x04, 0x1c
        /*02be*/ 	.short	(.L_30 - .L_29)


	//   ....[0]....
.L_29:
        /*02c0*/ 	.word	0x00001380


	//   ....[1]....
        /*02c4*/ 	.word	0x000013e0


	//   ....[2]....
        /*02c8*/ 	.word	0x000058a0


	//   ....[3]....
        /*02cc*/ 	.word	0x000058d0


	//   ....[4]....
        /*02d0*/ 	.word	0x000068f0


	//----- nvinfo : EIATTR_MAX_THREADS
	.align		4
.L_30:
        /*02d4*/ 	.byte	0x04, 0x05
        /*02d6*/ 	.short	(.L_32 - .L_31)
.L_31:
        /*02d8*/ 	.word	0x00000180
        /*02dc*/ 	.word	0x00000001
        /*02e0*/ 	.word	0x00000001


	//----- nvinfo : EIATTR_CRS_STACK_SIZE
	.align		4
.L_32:
        /*02e4*/ 	.byte	0x04, 0x1e
        /*02e6*/ 	.short	(.L_34 - .L_33)
.L_33:
        /*02e8*/ 	.word	0x00000000


	//----- nvinfo : EIATTR_CBANK_PARAM_SIZE
	.align		4
.L_34:
        /*02ec*/ 	.byte	0x03, 0x19
        /*02ee*/ 	.short	0x0470


	//----- nvinfo : EIATTR_PARAM_CBANK
	.align		4
        /*02f0*/ 	.byte	0x04, 0x0a
        /*02f2*/ 	.short	(.L_36 - .L_35)
	.align		4
.L_35:
        /*02f4*/ 	.word	index@(.nv.constant0._ZN7cutlass13device_kernelINS_4gemm6kernel13GemmUniversalIN4cute5tupleIJiiiiEEENS1_10collective13CollectiveMmaINS1_37MainloopSm90TmaGmmaWarpSpecializedFP8ILi3ENS5_IJNS4_1CILi2EEESB_NSA_ILi1EEEEEENS1_32KernelTmaWarpSpecializedPingpongEEENS5_IJNSA_ILi64EEESG_NSA_ILi128EEEEEENS_12float_e5m2_tENS5_IJlSC_lEEESJ_SK_NS4_8TiledMMAINS4_8MMA_AtomIJNS4_4SM904GMMA30MMA_64x64x32_F32E5M2E5M2_SS_TNILNSO_7ScaleInE1ELSQ_1EEEEEENS4_6LayoutINS5_IJSC_SC_SC_EEENS5_IJNSA_ILi0EEESV_SV_EEEEENS5_IJNS4_10UnderscoreESY_SY_EEEEENS4_23SM90_TMA_LOAD_MULTICASTENS4_14ComposedLayoutINS4_7SwizzleILi3ELi4ELi3EEENS4_18smem_ptr_flag_bitsILi8EEENST_INS5_IJNSA_ILi8EEESH_EEENS5_IJSH_SC_EEEEEEEvNS4_8identityES11_S1B_vS1C_EENS_8epilogue10collective6detail29Sm90TmaWarpSpecializedAdapterINS1F_15DefaultEpilogueISJ_SK_SK_NS1E_6thread17LinearCombinationISJ_Li1EffLNS1J_9ScaleType4KindE0ELNS_15FloatRoundStyleE2ESJ_EENS1_15EpilogueDefaultEEEEEvvEEEEvNT_6ParamsE)
        /*02f8*/ 	.short	0x0210
        /*02fa*/ 	.short	0x0470


	//----- nvinfo : EIATTR_SW_WAR
	.align		4
.L_36:
        /*02fc*/ 	.byte	0x04, 0x36
        /*02fe*/ 	.short	(.L_38 - .L_37)
.L_37:
        /*0300*/ 	.word	0x00000008
.L_38:


//--------------------- .nv.callgraph             --------------------------
	.section	.nv.callgraph,"",@"SHT_CUDA_CALLGRAPH"
	.align	4
	.sectionentsize	8
	.align		4
        /*0000*/ 	.word	0x00000000
	.align		4
        /*0004*/ 	.word	0xffffffff
	.align		4
        /*0008*/ 	.word	0x00000000
	.align		4
        /*000c*/ 	.word	0xfffffffe
	.align		4
        /*0010*/ 	.word	0x00000000
	.align		4
        /*0014*/ 	.word	0xfffffffd
	.align		4
        /*0018*/ 	.word	0x00000000
	.align		4
        /*001c*/ 	.word	0xfffffffc


//--------------------- .nv.constant4             --------------------------
	.section	.nv.constant4,"a",@progbits
	.align	8
	.align		8
.nv.constant4:
        /*0000*/ 	.dword	_ZN39_INTERNAL_f9c401e6_4_k_cu_f9f244c8_51574cuda3std3__45__cpo5beginE
	.align		8
        /*0008*/ 	.dword	_ZN39_INTERNAL_f9c401e6_4_k_cu_f9f244c8_51574cuda3std3__45__cpo3endE
	.align		8
        /*0010*/ 	.dword	_ZN39_INTERNAL_f9c401e6_4_k_cu_f9f244c8_51574cuda3std3__45__cpo6cbeginE
	.align		8
        /*0018*/ 	.dword	_ZN39_INTERNAL_f9c401e6_4_k_cu_f9f244c8_51574cuda3std3__45__cpo4cendE
	.align		8
        /*0020*/ 	.dword	_ZN39_INTERNAL_f9c401e6_4_k_cu_f9f244c8_51574cuda3std3__441_GLOBAL__N__f9c401e6_4_k_cu_f9f244c8_51576ignoreE
	.align		8
        /*0028*/ 	.dword	_ZN39_INTERNAL_f9c401e6_4_k_cu_f9f244c8_51574cuda3std3__419piecewise_constructE
	.align		8
        /*0030*/ 	.dword	_ZN39_INTERNAL_f9c401e6_4_k_cu_f9f244c8_51574cuda3std3__48in_placeE
	.align		8
        /*0038*/ 	.dword	_ZN39_INTERNAL_f9c401e6_4_k_cu_f9f244c8_51574cuda3std6ranges3__45__cpo4swapE
	.align		8
        /*0040*/ 	.dword	_ZN39_INTERNAL_f9c401e6_4_k_cu_f9f244c8_51574cuda3std6ranges3__45__cpo9iter_moveE
	.align		8
        /*0048*/ 	.dword	_ZN39_INTERNAL_f9c401e6_4_k_cu_f9f244c8_51574cute7productE
	.align		8
        /*0050*/ 	.dword	_ZN39_INTERNAL_f9c401e6_4_k_cu_f9f244c8_51574cute1_E


//--------------------- .text._ZN7cutlass13device_kernelINS_4gemm6kernel13GemmUniversalIN4cute5tupleIJiiiiEEENS1_10collective13CollectiveMmaINS1_37MainloopSm90TmaGmmaWarpSpecializedFP8ILi3ENS5_IJNS4_1CILi2EEESB_NSA_ILi1EEEEEENS1_32KernelTmaWarpSpecializedPingpongEEENS5_IJNSA_ILi64EEESG_NSA_ILi128EEEEEENS_12float_e5m2_tENS5_IJlSC_lEEESJ_SK_NS4_8TiledMMAINS4_8MMA_AtomIJNS4_4SM904GMMA30MMA_64x64x32_F32E5M2E5M2_SS_TNILNSO_7ScaleInE1ELSQ_1EEEEEENS4_6LayoutINS5_IJSC_SC_SC_EEENS5_IJNSA_ILi0EEESV_SV_EEEEENS5_IJNS4_10UnderscoreESY_SY_EEEEENS4_23SM90_TMA_LOAD_MULTICASTENS4_14ComposedLayoutINS4_7SwizzleILi3ELi4ELi3EEENS4_18smem_ptr_flag_bitsILi8EEENST_INS5_IJNSA_ILi8EEESH_EEENS5_IJSH_SC_EEEEEEEvNS4_8identityES11_S1B_vS1C_EENS_8epilogue10collective6detail29Sm90TmaWarpSpecializedAdapterINS1F_15DefaultEpilogueISJ_SK_SK_NS1E_6thread17LinearCombinationISJ_Li1EffLNS1J_9ScaleType4KindE0ELNS_15FloatRoundStyleE2ESJ_EENS1_15EpilogueDefaultEEEEEvvEEEEvNT_6ParamsE --------------------------
	.section	.text._ZN7cutlass13device_kernelINS_4gemm6kernel13GemmUniversalIN4cute5tupleIJiiiiEEENS1_10collective13CollectiveMmaINS1_37MainloopSm90TmaGmmaWarpSpecializedFP8ILi3ENS5_IJNS4_1CILi2EEESB_NSA_ILi1EEEEEENS1_32KernelTmaWarpSpecializedPingpongEEENS5_IJNSA_ILi64EEESG_NSA_ILi128EEEEEENS_12float_e5m2_tENS5_IJlSC_lEEESJ_SK_NS4_8TiledMMAINS4_8MMA_AtomIJNS4_4SM904GMMA30MMA_64x64x32_F32E5M2E5M2_SS_TNILNSO_7ScaleInE1ELSQ_1EEEEEENS4_6LayoutINS5_IJSC_SC_SC_EEENS5_IJNSA_ILi0EEESV_SV_EEEEENS5_IJNS4_10UnderscoreESY_SY_EEEEENS4_23SM90_TMA_LOAD_MULTICASTENS4_14ComposedLayoutINS4_7SwizzleILi3ELi4ELi3EEENS4_18smem_ptr_flag_bitsILi8EEENST_INS5_IJNSA_ILi8EEESH_EEENS5_IJSH_SC_EEEEEEEvNS4_8identityES11_S1B_vS1C_EENS_8epilogue10collective6detail29Sm90TmaWarpSpecializedAdapterINS1F_15DefaultEpilogueISJ_SK_SK_NS1E_6thread17LinearCombinationISJ_Li1EffLNS1J_9ScaleType4KindE0ELNS_15FloatRoundStyleE2ESJ_EENS1_15EpilogueDefaultEEEEEvvEEEEvNT_6ParamsE,"ax",@progbits
	.align	128
.text._ZN7cutlass13device_kernelINS_4gemm6kernel13GemmUniversalIN4cute5tupleIJiiiiEEENS1_10collective13CollectiveMmaINS1_37MainloopSm90TmaGmmaWarpSpecializedFP8ILi3ENS5_IJNS4_1CILi2EEESB_NSA_ILi1EEEEEENS1_32KernelTmaWarpSpecializedPingpongEEENS5_IJNSA_ILi64EEESG_NSA_ILi128EEEEEENS_12float_e5m2_tENS5_IJlSC_lEEESJ_SK_NS4_8TiledMMAINS4_8MMA_AtomIJNS4_4SM904GMMA30MMA_64x64x32_F32E5M2E5M2_SS_TNILNSO_7ScaleInE1ELSQ_1EEEEEENS4_6LayoutINS5_IJSC_SC_SC_EEENS5_IJNSA_ILi0EEESV_SV_EEEEENS5_IJNS4_10UnderscoreESY_SY_EEEEENS4_23SM90_TMA_LOAD_MULTICASTENS4_14ComposedLayoutINS4_7SwizzleILi3ELi4ELi3EEENS4_18smem_ptr_flag_bitsILi8EEENST_INS5_IJNSA_ILi8EEESH_EEENS5_IJSH_SC_EEEEEEEvNS4_8identityES11_S1B_vS1C_EENS_8epilogue10collective6detail29Sm90TmaWarpSpecializedAdapterINS1F_15DefaultEpilogueISJ_SK_SK_NS1E_6thread17LinearCombinationISJ_Li1EffLNS1J_9ScaleType4KindE0ELNS_15FloatRoundStyleE2ESJ_EENS1_15EpilogueDefaultEEEEEvvEEEEvNT_6ParamsE:
        .type           _ZN7cutlass13device_kernelINS_4gemm6kernel13GemmUniversalIN4cute5tupleIJiiiiEEENS1_10collective13CollectiveMmaINS1_37MainloopSm90TmaGmmaWarpSpecializedFP8ILi3ENS5_IJNS4_1CILi2EEESB_NSA_ILi1EEEEEENS1_32KernelTmaWarpSpecializedPingpongEEENS5_IJNSA_ILi64EEESG_NSA_ILi128EEEEEENS_12float_e5m2_tENS5_IJlSC_lEEESJ_SK_NS4_8TiledMMAINS4_8MMA_AtomIJNS4_4SM904GMMA30MMA_64x64x32_F32E5M2E5M2_SS_TNILNSO_7ScaleInE1ELSQ_1EEEEEENS4_6LayoutINS5_IJSC_SC_SC_EEENS5_IJNSA_ILi0EEESV_SV_EEEEENS5_IJNS4_10UnderscoreESY_SY_EEEEENS4_23SM90_TMA_LOAD_MULTICASTENS4_14ComposedLayoutINS4_7SwizzleILi3ELi4ELi3EEENS4_18smem_ptr_flag_bitsILi8EEENST_INS5_IJNSA_ILi8EEESH_EEENS5_IJSH_SC_EEEEEEEvNS4_8identityES11_S1B_vS1C_EENS_8epilogue10collective6detail29Sm90TmaWarpSpecializedAdapterINS1F_15DefaultEpilogueISJ_SK_SK_NS1E_6thread17LinearCombinationISJ_Li1EffLNS1J_9ScaleType4KindE0ELNS_15FloatRoundStyleE2ESJ_EENS1_15EpilogueDefaultEEEEEvvEEEEvNT_6ParamsE,@function
        .size           _ZN7cutlass13device_kernelINS_4gemm6kernel13GemmUniversalIN4cute5tupleIJiiiiEEENS1_10collective13CollectiveMmaINS1_37MainloopSm90TmaGmmaWarpSpecializedFP8ILi3ENS5_IJNS4_1CILi2EEESB_NSA_ILi1EEEEEENS1_32KernelTmaWarpSpecializedPingpongEEENS5_IJNSA_ILi64EEESG_NSA_ILi128EEEEEENS_12float_e5m2_tENS5_IJlSC_lEEESJ_SK_NS4_8TiledMMAINS4_8MMA_AtomIJNS4_4SM904GMMA30MMA_64x64x32_F32E5M2E5M2_SS_TNILNSO_7ScaleInE1ELSQ_1EEEEEENS4_6LayoutINS5_IJSC_SC_SC_EEENS5_IJNSA_ILi0EEESV_SV_EEEEENS5_IJNS4_10UnderscoreESY_SY_EEEEENS4_23SM90_TMA_LOAD_MULTICASTENS4_14ComposedLayoutINS4_7SwizzleILi3ELi4ELi3EEENS4_18smem_ptr_flag_bitsILi8EEENST_INS5_IJNSA_ILi8EEESH_EEENS5_IJSH_SC_EEEEEEEvNS4_8identityES11_S1B_vS1C_EENS_8epilogue10collective6detail29Sm90TmaWarpSpecializedAdapterINS1F_15DefaultEpilogueISJ_SK_SK_NS1E_6thread17LinearCombinationISJ_Li1EffLNS1J_9ScaleType4KindE0ELNS_15FloatRoundStyleE2ESJ_EENS1_15EpilogueDefaultEEEEEvvEEEEvNT_6ParamsE,(.L_x_142 - _ZN7cutlass13device_kernelINS_4gemm6kernel13GemmUniversalIN4cute5tupleIJiiiiEEENS1_10collective13CollectiveMmaINS1_37MainloopSm90TmaGmmaWarpSpecializedFP8ILi3ENS5_IJNS4_1CILi2EEESB_NSA_ILi1EEEEEENS1_32KernelTmaWarpSpecializedPingpongEEENS5_IJNSA_ILi64EEESG_NSA_ILi128EEEEEENS_12float_e5m2_tENS5_IJlSC_lEEESJ_SK_NS4_8TiledMMAINS4_8MMA_AtomIJNS4_4SM904GMMA30MMA_64x64x32_F32E5M2E5M2_SS_TNILNSO_7ScaleInE1ELSQ_1EEEEEENS4_6LayoutINS5_IJSC_SC_SC_EEENS5_IJNSA_ILi0EEESV_SV_EEEEENS5_IJNS4_10UnderscoreESY_SY_EEEEENS4_23SM90_TMA_LOAD_MULTICASTENS4_14ComposedLayoutINS4_7SwizzleILi3ELi4ELi3EEENS4_18smem_ptr_flag_bitsILi8EEENST_INS5_IJNSA_ILi8EEESH_EEENS5_IJSH_SC_EEEEEEEvNS4_8identityES11_S1B_vS1C_EENS_8epilogue10collective6detail29Sm90TmaWarpSpecializedAdapterINS1F_15DefaultEpilogueISJ_SK_SK_NS1E_6thread17LinearCombinationISJ_Li1EffLNS1J_9ScaleType4KindE0ELNS_15FloatRoundStyleE2ESJ_EENS1_15EpilogueDefaultEEEEEvvEEEEvNT_6ParamsE)
        .other          _ZN7cutlass13device_kernelINS_4gemm6kernel13GemmUniversalIN4cute5tupleIJiiiiEEENS1_10collective13CollectiveMmaINS1_37MainloopSm90TmaGmmaWarpSpecializedFP8ILi3ENS5_IJNS4_1CILi2EEESB_NSA_ILi1EEEEEENS1_32KernelTmaWarpSpecializedPingpongEEENS5_IJNSA_ILi64EEESG_NSA_ILi128EEEEEENS_12float_e5m2_tENS5_IJlSC_lEEESJ_SK_NS4_8TiledMMAINS4_8MMA_AtomIJNS4_4SM904GMMA30MMA_64x64x32_F32E5M2E5M2_SS_TNILNSO_7ScaleInE1ELSQ_1EEEEEENS4_6LayoutINS5_IJSC_SC_SC_EEENS5_IJNSA_ILi0EEESV_SV_EEEEENS5_IJNS4_10UnderscoreESY_SY_EEEEENS4_23SM90_TMA_LOAD_MULTICASTENS4_14ComposedLayoutINS4_7SwizzleILi3ELi4ELi3EEENS4_18smem_ptr_flag_bitsILi8EEENST_INS5_IJNSA_ILi8EEESH_EEENS5_IJSH_SC_EEEEEEEvNS4_8identityES11_S1B_vS1C_EENS_8epilogue10collective6detail29Sm90TmaWarpSpecializedAdapterINS1F_15DefaultEpilogueISJ_SK_SK_NS1E_6thread17LinearCombinationISJ_Li1EffLNS1J_9ScaleType4KindE0ELNS_15FloatRoundStyleE2ESJ_EENS1_15EpilogueDefaultEEEEEvvEEEEvNT_6ParamsE,@"STO_CUDA_ENTRY STV_DEFAULT"
_ZN7cutlass13device_kernelINS_4gemm6kernel13GemmUniversalIN4cute5tupleIJiiiiEEENS1_10collective13CollectiveMmaINS1_37MainloopSm90TmaGmmaWarpSpecializedFP8ILi3ENS5_IJNS4_1CILi2EEESB_NSA_ILi1EEEEEENS1_32KernelTmaWarpSpecializedPingpongEEENS5_IJNSA_ILi64EEESG_NSA_ILi128EEEEEENS_12float_e5m2_tENS5_IJlSC_lEEESJ_SK_NS4_8TiledMMAINS4_8MMA_AtomIJNS4_4SM904GMMA30MMA_64x64x32_F32E5M2E5M2_SS_TNILNSO_7ScaleInE1ELSQ_1EEEEEENS4_6LayoutINS5_IJSC_SC_SC_EEENS5_IJNSA_ILi0EEESV_SV_EEEEENS5_IJNS4_10UnderscoreESY_SY_EEEEENS4_23SM90_TMA_LOAD_MULTICASTENS4_14ComposedLayoutINS4_7SwizzleILi3ELi4ELi3EEENS4_18smem_ptr_flag_bitsILi8EEENST_INS5_IJNSA_ILi8EEESH_EEENS5_IJSH_SC_EEEEEEEvNS4_8identityES11_S1B_vS1C_EENS_8epilogue10collective6detail29Sm90TmaWarpSpecializedAdapterINS1F_15DefaultEpilogueISJ_SK_SK_NS1E_6thread17LinearCombinationISJ_Li1EffLNS1J_9ScaleType4KindE0ELNS_15FloatRoundStyleE2ESJ_EENS1_15EpilogueDefaultEEEEEvvEEEEvNT_6ParamsE:
[----:B------:R-:W-:Y:S01]  /*0000*/  LDC R1, c[0x0][0x28] ;  /* 0x00000a00ff017b82 */ /* 0x000fe20000000800 */
[----:B------:R-:W0:Y:S01]  /*0010*/  S2R R11, SR_TID.X ;  /* 0x00000000000b7919 */ /* 0x000e220000002100 */
[----:B------:R-:W-:Y:S01]  /*0020*/  ELECT P0, URZ, PT ;  /* 0x00000000003f782f */ /* 0x000fe20003800000 */
[----:B------:R-:W-:Y:S01]  /*0030*/  BSSY B0, `(.L_x_0) ;  /* 0x000000f000007945 */ /* 0x000fe20003800000 */
[--C-:B0-----:R-:W-:Y:S02]  /*0040*/  SHF.R.U32.HI R0, RZ, 0x5, R11.reuse ;  /* 0x00000005ff007819 */ /* 0x101fe4000001160b */
[----:B------:R-:W-:-:S03]  /*0050*/  SHF.R.U32.HI R5, RZ, 0x7, R11 ;  /* 0x00000007ff057819 */ /* 0x000fc6000001160b */
[----:B------:R-:W0:Y:S04]  /*0060*/  SHFL.IDX PT, R2, R0, RZ, 0x1f ;  /* 0x00001fff00027589 */ /* 0x000e2800000e0000 */
[----:B------:R1:W2:Y:S01]  /*0070*/  SHFL.IDX PT, R6, R5, RZ, 0x1f ;  /* 0x00001fff05067589 */ /* 0x0002a200000e0000 */
[----:B0-----:R-:W-:-:S13]  /*0080*/  ISETP.NE.OR P0, PT, R2, RZ, !P0 ;  /* 0x000000ff0200720c */ /* 0x001fda0004705670 */
[----:B-12---:R-:W-:Y:S05]  /*0090*/  @P0 BRA `(.L_x_1) ;  /* 0x0000000000200947 */ /* 0x006fea0003800000 */
[----:B------:R-:W-:Y:S02]  /*00a0*/  ULDC.64 UR4, c[0x0][0x198] ;  /* 0x0000660000047ab9 */ /* 0x000fe40000000a00 */
[----:B------:R-:W-:Y:S02]  /*00b0*/  UIADD3 UR6, UP0, UR4, 0xf0, URZ ;  /* 0x000000f004067890 */ /* 0x000fe4000ff1e03f */
[----:B------:R-:W-:Y:S02]  /*00c0*/  UIADD3 UR4, UP1, UR4, 0x1f0, URZ ;  /* 0x000001f004047890 */ /* 0x000fe4000ff3e03f */
[----:B------:R-:W-:Y:S02]  /*00d0*/  UIADD3.X UR7, URZ, UR5, URZ, UP0, !UPT ;  /* 0x000000053f077290 */ /* 0x000fe400087fe43f */
[----:B------:R-:W-:-:S07]  /*00e0*/  UIADD3.X UR5, URZ, UR5, URZ, UP1, !UPT ;  /* 0x000000053f057290 */ /* 0x000fce0008ffe43f */
[----:B------:R0:W-:Y:S02]  /*00f0*/  UTMACCTL.PF [UR6] ;  /* 0x00000000060079b9 */ /* 0x0001e40008040000 */
[----:B------:R0:W-:Y:S02]  /*0100*/  UTMACCTL.PF [UR4] ;  /* 0x00000000040079b9 */ /* 0x0001e40008040000 */
[----:B0-----:R-:W-:Y:S01]  /*0110*/  NOP ;  /* 0x0000000000007918 */ /* 0x001fe20000000000 */
.L_x_1:
[----:B------:R-:W-:Y:S05]  /*0120*/  BSYNC B0 ;  /* 0x0000000000007941 */ /* 0x000fea0003800000 */
.L_x_0:
[----:B------:R-:W0:Y:S02]  /*0130*/  SHFL.IDX PT, R7, R0, RZ, 0x1f ;  /* 0x00001fff00077589 */ /* 0x000e2400000e0000 */
[----:B0-----:R-:W-:-:S13]  /*0140*/  ISETP.NE.AND P0, PT, R7, RZ, PT ;  /* 0x000000ff0700720c */ /* 0x001fda0003f05270 */
[----:B------:R-:W-:Y:S05]  /*0150*/  @P0 BRA `(.L_x_2) ;  /* 0x0000000000500947 */ /* 0x000fea0003800000 */
[----:B------:R-:W0:Y:S01]  /*0160*/  S2UR UR8, SR_CgaCtaId ;  /* 0x00000000000879c3 */ /* 0x000e220000008800 */
[----:B------:R-:W-:Y:S01]  /*0170*/  UMOV UR4, 0x400 ;  /* 0x0000040000047882 */ /* 0x000fe20000000000 */
[----:B------:R-:W-:Y:S01]  /*0180*/  UMOV UR5, 0x1 ;  /* 0x0000000100057882 */ /* 0x000fe20000000000 */
[----:B------:R-:W-:Y:S01]  /*0190*/  UMOV UR6, 0x3 ;  /* 0x0000000300067882 */ /* 0x000fe20000000000 */
[----:B------:R-:W-:Y:S01]  /*01a0*/  ELECT P0, URZ, PT ;  /* 0x00000000003f782f */ /* 0x000fe20003800000 */
[----:B------:R-:W-:-:S04]  /*01b0*/  UIADD3 UR6, -UR6, 0x100000, URZ ;  /* 0x0010000006067890 */ /* 0x000fc8000fffe13f */
[----:B------:R-:W-:Y:S02]  /*01c0*/  USHF.L.U32 UR7, UR6, 0xb, URZ ;  /* 0x0000000b06077899 */ /* 0x000fe4000800063f */
[----:B------:R-:W-:Y:S02]  /*01d0*/  USHF.L.U32 UR6, UR6, 0x1, URZ ;  /* 0x0000000106067899 */ /* 0x000fe4000800063f */
[----:B0-----:R-:W-:Y:S02]  /*01e0*/  ULEA UR8, UR8, UR4, 0x18 ;  /* 0x0000000408087291 */ /* 0x001fe4000f8ec03f */
[----:B------:R-:W-:-:S04]  /*01f0*/  UIADD3 UR4, -UR5, 0x100000, URZ ;  /* 0x0010000005047890 */ /* 0x000fc8000fffe13f */
[----:B------:R-:W-:Y:S02]  /*0200*/  USHF.L.U32 UR5, UR4, 0xb, URZ ;  /* 0x0000000b04057899 */ /* 0x000fe4000800063f */
[----:B------:R-:W-:Y:S01]  /*0210*/  USHF.L.U32 UR4, UR4, 0x1, URZ ;  /* 0x0000000104047899 */ /* 0x000fe2000800063f */
[----:B------:R-:W0:Y:S11]  /*0220*/  FENCE.VIEW.ASYNC.S ;  /* 0x00000000000073c6 */ /* 0x000e360000000000 */
[----:B0-----:R0:W1:Y:S01]  /*0230*/  SYNCS.EXCH.64 URZ, [UR8], UR4 ;  /* 0x00000004083f75b2 */ /* 0x0010620008000100 */
[----:B------:R0:W2:Y:S01]  /*0240*/  SYNCS.EXCH.64 URZ, [UR8+0x18], UR6 ;  /* 0x00001806083f75b2 */ /* 0x0000a20008000100 */
[----:B------:R0:W3:Y:S01]  /*0250*/  SYNCS.EXCH.64 URZ, [UR8+0x8], UR4 ;  /* 0x00000804083f75b2 */ /* 0x0000e20008000100 */
[----:B------:R0:W4:Y:S01]  /*0260*/  SYNCS.EXCH.64 URZ, [UR8+0x20], UR6 ;  /* 0x00002006083f75b2 */ /* 0x0001220008000100 */
[----:B------:R0:W0:Y:S01]  /*0270*/  SYNCS.EXCH.64 URZ, [UR8+0x10], UR4 ;  /* 0x00001004083f75b2 */ /* 0x0000220008000100 */
[----:B------:R0:W0:Y:S01]  /*0280*/  SYNCS.EXCH.64 URZ, [UR8+0x28], UR6 ;  /* 0x00002806083f75b2 */ /* 0x0000220008000100 */
[----:B------:R-:W-:Y:S01]  /*0290*/  NOP ;  /* 0x0000000000007918 */ /* 0x000fe20000000000 */
.L_x_2:
[----:B------:R-:W5:Y:S01]  /*02a0*/  SHFL.IDX PT, R3, R0, RZ, 0x1f ;  /* 0x00001fff00037589 */ /* 0x000f6200000e0000 */
[----:B------:R-:W-:Y:S01]  /*02b0*/  SHF.R.S32.HI R4, RZ, 0x1f, R11 ;  /* 0x0000001fff047819 */ /* 0x000fe2000001140b */
[----:B------:R-:W1:Y:S01]  /*02c0*/  S2UR UR13, SR_CTAID.X ;  /* 0x00000000000d79c3 */ /* 0x000e620000002500 */
[----:B------:R-:W-:Y:S01]  /*02d0*/  ELECT P0, URZ, PT ;  /* 0x00000000003f782f */ /* 0x000fe20003800000 */
[----:B------:R1:W2:Y:S01]  /*02e0*/  SHFL.IDX PT, R8, R0, RZ, 0x1f ;  /* 0x00001fff00087589 */ /* 0x0002a200000e0000 */
[----:B------:R-:W-:Y:S02]  /*02f0*/  LEA.HI R4, R4, R11, RZ, 0x7 ;  /* 0x0000000b04047211 */ /* 0x000fe400078f38ff */
[----:B------:R-:W-:Y:S01]  /*0300*/  ELECT P1, URZ, PT ;  /* 0x00000000003f782f */ /* 0x000fe20003820000 */
[----:B------:R-:W-:Y:S01]  /*0310*/  NOP ;  /* 0x0000000000007918 */ /* 0x000fe20000000000 */
[----:B------:R-:W3:Y:S01]  /*0320*/  S2R R16, SR_CTAID.Y ;  /* 0x0000000000107919 */ /* 0x000ee20000002600 */
[----:B------:R-:W-:Y:S01]  /*0330*/  LOP3.LUT R4, R4, 0xffffff80, RZ, 0xc0, !PT ;  /* 0xffffff8004047812 */ /* 0x000fe200078ec0ff */
[----:B0-----:R-:W-:Y:S01]  /*0340*/  ULDC UR4, c[0x0][0x150] ;  /* 0x0000540000047ab9 */ /* 0x001fe20000000800 */
[----:B------:R-:W0:Y:S01]  /*0350*/  LDC R12, c[0x0][0x144] ;  /* 0x00005100ff0c7b82 */ /* 0x000e220000000800 */
[----:B------:R4:W0:Y:S01]  /*0360*/  SHFL.IDX PT, R14, R5, RZ, 0x1f ;  /* 0x00001fff050e7589 */ /* 0x00082200000e0000 */
[----:B------:R-:W-:Y:S01]  /*0370*/  UMOV UR12, 0x80 ;  /* 0x00000080000c7882 */ /* 0x000fe20000000000 */
[----:B------:R-:W-:Y:S01]  /*0380*/  IMAD.IADD R10, R11, 0x1, -R4 ;  /* 0x000000010b0a7824 */ /* 0x000fe200078e0a04 */
[----:B------:R-:W-:Y:S01]  /*0390*/  NOP ;  /* 0x0000000000007918 */ /* 0x000fe20000000000 */
[C---:B------:R-:W-:Y:S01]  /*03a0*/  VIADD R38, R6.reuse, 0xffffffff ;  /* 0xffffffff06267836 */ /* 0x040fe20000000000 */
[----:B------:R-:W-:-:S02]  /*03b0*/  ISETP.NE.AND P5, PT, R6, RZ, PT ;  /* 0x000000ff0600720c */ /* 0x000fc40003fa5270 */
[----:B------:R-:W-:Y:S01]  /*03c0*/  SHF.R.S32.HI R19, RZ, 0x1f, R10 ;  /* 0x0000001fff137819 */ /* 0x000fe2000001140a */
[----:B------:R-:W0:Y:S01]  /*03d0*/  LDC R13, c[0x0][0x140] ;  /* 0x00005000ff0d7b82 */ /* 0x000e220000000800 */
[----:B------:R-:W-:Y:S02]  /*03e0*/  ISETP.GE.U32.AND P6, PT, R38, 0x2, PT ;  /* 0x000000022600780c */ /* 0x000fe40003fc6070 */
[----:B-----5:R-:W-:Y:S02]  /*03f0*/  ISETP.NE.OR P0, PT, R3, RZ, !P0 ;  /* 0x000000ff0300720c */ /* 0x020fe40004705670 */
[----:B------:R-:W-:Y:S02]  /*0400*/  LEA.HI R3, R19, R10, RZ, 0x3 ;  /* 0x0000000a13037211 */ /* 0x000fe400078f18ff */
[----:B-1----:R-:W-:Y:S01]  /*0410*/  I2FP.F32.U32 R4, UR13 ;  /* 0x0000000d00047c45 */ /* 0x002fe20008201000 */
[----:B------:R-:W1:Y:S01]  /*0420*/  LDC R27, c[0x0][0x148] ;  /* 0x00005200ff1b7b82 */ /* 0x000e620000000800 */
[----:B------:R-:W-:-:S02]  /*0430*/  SHF.R.S32.HI R0, RZ, 0x3, R3 ;  /* 0x00000003ff007819 */ /* 0x000fc40000011403 */
[----:B--2---:R-:W-:Y:S01]  /*0440*/  ISETP.NE.OR P1, PT, R8, RZ, !P1 ;  /* 0x000000ff0800720c */ /* 0x004fe20004f25670 */
[----:B------:R-:W-:Y:S01]  /*0450*/  FMUL R9, R4, UR4 ;  /* 0x0000000404097c20 */ /* 0x000fe20008400000 */
[----:B------:R-:W-:Y:S01]  /*0460*/  SHF.R.S32.HI R3, RZ, 0x1f, R3 ;  /* 0x0000001fff037819 */ /* 0x000fe20000011403 */
[----:B------:R-:W-:Y:S01]  /*0470*/  ULDC UR4, c[0x0][0x154] ;  /* 0x0000550000047ab9 */ /* 0x000fe20000000800 */
[----:B------:R-:W-:Y:S01]  /*0480*/  SHF.R.S32.HI R8, RZ, 0x1f, R7 ;  /* 0x0000001fff087819 */ /* 0x000fe20000011407 */
[----:B------:R-:W-:Y:S01]  /*0490*/  VOTEU.ALL UP1, P0 ;  /* 0x00000000003f7886 */ /* 0x000fe20000020000 */
[----:B------:R-:W-:Y:S01]  /*04a0*/  LEA.HI R4, R3, R0, RZ, 0x2 ;  /* 0x0000000003047211 */ /* 0x000fe200078f10ff */
[----:B------:R-:W2:Y:S01]  /*04b0*/  F2I.U32.TRUNC.NTZ R9, R9 ;  /* 0x0000000900097305 */ /* 0x000ea2000020f000 */
[----:B------:R-:W-:Y:S01]  /*04c0*/  LEA.HI R8, R8, R7, RZ, 0x2 ;  /* 0x0000000708087211 */ /* 0x000fe200078f10ff */
[----:B------:R-:W-:Y:S01]  /*04d0*/  VOTEU.ALL UP0, P0 ;  /* 0x00000000003f7886 */ /* 0x000fe20000000000 */
[----:B------:R-:W-:Y:S01]  /*04e0*/  SHF.R.S32.HI R3, RZ, 0x1f, R2 ;  /* 0x0000001fff037819 */ /* 0x000fe20000011402 */
[----:B------:R-:W5:Y:S01]  /*04f0*/  @!UP1 S2UR UR7, SR_CgaCtaId ;  /* 0x00000000000799c3 */ /* 0x000f620000008800 */
[----:B----4-:R-:W-:Y:S01]  /*0500*/  LOP3.LUT R5, R4, 0xfffffffc, RZ, 0xc0, !PT ;  /* 0xfffffffc04057812 */ /* 0x010fe200078ec0ff */
[----:B------:R-:W-:Y:S01]  /*0510*/  VOTEU.ALL UP2, P1 ;  /* 0x00000000003f7886 */ /* 0x000fe20000840000 */
[----:B------:R-:W-:Y:S01]  /*0520*/  LOP3.LUT R8, R8, 0x3ffffffc, RZ, 0xc0, !PT ;  /* 0x3ffffffc08087812 */ /* 0x000fe200078ec0ff */
[----:B------:R-:W-:Y:S01]  /*0530*/  @!UP1 UMOV UR6, 0x400 ;  /* 0x0000040000069882 */ /* 0x000fe20000000000 */
[----:B------:R-:W-:Y:S01]  /*0540*/  LEA.HI R3, R3, R2, RZ, 0x2 ;  /* 0x0000000203037211 */ /* 0x000fe200078f10ff */
[----:B------:R-:W-:Y:S01]  /*0550*/  IMAD.IADD R5, R0, 0x1, -R5 ;  /* 0x0000000100057824 */ /* 0x000fe200078e0a05 */
[----:B------:R-:W-:Y:S01]  /*0560*/  @!UP2 UMOV UR9, 0x400 ;  /* 0x000004000009a882 */ /* 0x000fe20000000000 */
[----:B------:R-:W-:Y:S01]  /*0570*/  IMAD.IADD R8, R7, 0x1, -R8 ;  /* 0x0000000107087824 */ /* 0x000fe200078e0a08 */
[----:B------:R-:W-:Y:S01]  /*0580*/  LOP3.LUT R3, R3, 0xfffffffc, RZ, 0xc0, !PT ;  /* 0xfffffffc03037812 */ /* 0x000fe200078ec0ff */
[----:B------:R-:W4:Y:S01]  /*0590*/  @!UP2 S2UR UR10, SR_CgaCtaId ;  /* 0x00000000000aa9c3 */ /* 0x000f220000008800 */
[----:B--2---:R-:W-:Y:S01]  /*05a0*/  IMAD.MOV R9, RZ, RZ, -R9 ;  /* 0x000000ffff097224 */ /* 0x004fe200078e0a09 */
[----:B------:R-:W-:Y:S01]  /*05b0*/  VOTEU.ALL UP3, P1 ;  /* 0x00000000003f7886 */ /* 0x000fe20000860000 */
[----:B------:R-:W-:Y:S01]  /*05c0*/  IMAD R5, R8, 0x4, R5 ;  /* 0x0000000408057824 */ /* 0x000fe200078e0205 */
[----:B------:R-:W-:Y:S01]  /*05d0*/  VOTEU.ALL UP4, P1 ;  /* 0x00000000003f7886 */ /* 0x000fe20000880000 */
[----:B------:R-:W-:Y:S01]  /*05e0*/  IMAD.IADD R18, R2, 0x1, -R3 ;  /* 0x0000000102127824 */ /* 0x000fe200078e0a03 */
[----:B---3--:R-:W-:Y:S01]  /*05f0*/  I2FP.F32.U32 R2, R16 ;  /* 0x0000001000027245 */ /* 0x008fe20000201000 */
[----:B0-----:R-:W-:Y:S01]  /*0600*/  IMAD R25, R12, R9, UR13 ;  /* 0x0000000d0c197e24 */ /* 0x001fe2000f8e0209 */
[C---:B------:R-:W-:Y:S01]  /*0610*/  LEA.HI R0, R5.reuse, R5, RZ, 0x1 ;  /* 0x0000000505007211 */ /* 0x040fe200078f08ff */
[C---:B------:R-:W-:Y:S01]  /*0620*/  IMAD.SHL.U32 R12, R5.reuse, 0x4, RZ ;  /* 0x00000004050c7824 */ /* 0x040fe200078e00ff */
[----:B------:R-:W-:Y:S01]  /*0630*/  VOTEU.ALL UP5, P1 ;  /* 0x00000000003f7886 */ /* 0x000fe200008a0000 */
[----:B------:R-:W-:Y:S01]  /*0640*/  FMUL R2, R2, UR4 ;  /* 0x0000000402027c20 */ /* 0x000fe20008400000 */
[----:B------:R-:W-:Y:S01]  /*0650*/  LOP3.LUT R0, R0, 0xfffffffe, RZ, 0xc0, !PT ;  /* 0xfffffffe00007812 */ /* 0x000fe200078ec0ff */
[----:B------:R-:W-:Y:S01]  /*0660*/  UMOV UR4, 0x20 ;  /* 0x0000002000047882 */ /* 0x000fe20000000000 */
[----:B-----5:R-:W-:Y:S01]  /*0670*/  @!UP1 ULEA UR8, UR7, UR6, 0x18 ;  /* 0x0000000607089291 */ /* 0x020fe2000f8ec03f */
[----:B------:R-:W-:Y:S01]  /*0680*/  LOP3.LUT R12, R5, 0xc, R12, 0x78, !PT ;  /* 0x0000000c050c7812 */ /* 0x000fe200078e780c */
[----:B------:R-:W-:-:S04]  /*0690*/  @!UP1 UIADD3 UR4, -UR4, 0x100000, URZ ;  /* 0x0010000004049890 */ /* 0x000fc8000fffe13f */
[----:B------:R-:W-:Y:S02]  /*06a0*/  @!UP1 USHF.L.U32 UR5, UR4, 0xb, URZ ;  /* 0x0000000b04059899 */ /* 0x000fe4000800063f */
[----:B------:R-:W-:Y:S01]  /*06b0*/  @!UP1 USHF.L.U32 UR4, UR4, 0x1, URZ ;  /* 0x0000000104049899 */ /* 0x000fe2000800063f */
[----:B------:R-:W-:Y:S01]  /*06c0*/  IMAD.IADD R0, R5, 0x1, -R0 ;  /* 0x0000000105007824 */ /* 0x000fe200078e0a00 */
[----:B------:R-:W0:Y:S01]  /*06d0*/  F2I.U32.TRUNC.NTZ R2, R2 ;  /* 0x0000000200027305 */ /* 0x000e22000020f000 */
[----:B------:R-:W-:-:S04]  /*06e0*/  @!UP2 UIADD3 UR6, -UR12, 0x100000, URZ ;  /* 0x001000000c06a890 */ /* 0x000fc8000fffe13f */
[----:B------:R-:W-:Y:S02]  /*06f0*/  @!UP2 USHF.L.U32 UR7, UR6, 0xb, URZ ;  /* 0x0000000b0607a899 */ /* 0x000fe4000800063f */
[----:B------:R-:W-:Y:S01]  /*0700*/  @!UP2 USHF.L.U32 UR6, UR6, 0x1, URZ ;  /* 0x000000010606a899 */ /* 0x000fe2000800063f */
[----:B------:R-:W-:Y:S01]  /*0710*/  ISETP.EQ.U32.AND P2, PT, R13, 0x1, PT ;  /* 0x000000010d00780c */ /* 0x000fe20003f42070 */
[----:B------:R-:W-:Y:S01]  /*0720*/  VOTEU.ALL UP1, P0 ;  /* 0x00000000003f7886 */ /* 0x000fe20000020000 */
[----:B------:R-:W-:Y:S01]  /*0730*/  ISETP.NE.AND P3, PT, R0, R25, PT ;  /* 0x000000190000720c */ /* 0x000fe20003f65270 */
[----:B------:R-:W-:Y:S01]  /*0740*/  IMAD.MOV.U32 R13, RZ, RZ, 0x1 ;  /* 0x00000001ff0d7424 */ /* 0x000fe200078e00ff */
[----:B----4-:R-:W-:Y:S01]  /*0750*/  @!UP2 ULEA UR9, UR10, UR9, 0x18 ;  /* 0x000000090a09a291 */ /* 0x010fe2000f8ec03f */
[----:B------:R-:W-:Y:S01]  /*0760*/  LOP3.LUT P0, RZ, R10, 0x7, RZ, 0xc0, !PT ;  /* 0x000000070aff7812 */ /* 0x000fe2000780c0ff */
[----:B------:R-:W-:Y:S01]  /*0770*/  VOTEU.ALL UP2, P1 ;  /* 0x00000000003f7886 */ /* 0x000fe20000840000 */
[----:B------:R-:W-:Y:S01]  /*0780*/  ISETP.NE.AND P1, PT, R18, 0x3, PT ;  /* 0x000000031200780c */ /* 0x000fe20003f25270 */
[----:B------:R-:W2:Y:S02]  /*0790*/  FENCE.VIEW.ASYNC.S ;  /* 0x00000000000073c6 */ /* 0x000ea40000000000 */
[----:B--2---:R2:W3:Y:S01]  /*07a0*/  @!UP0 SYNCS.EXCH.64 URZ, [UR8+0x60], UR4 ;  /* 0x00006004083f85b2 */ /* 0x0044e20008000100 */
[----:B------:R-:W-:-:S02]  /*07b0*/  ISETP.LT.U32.AND P0, PT, R12, 0x4, !P0 ;  /* 0x000000040c00780c */ /* 0x000fc40004701070 */
[----:B------:R-:W-:Y:S01]  /*07c0*/  ISETP.EQ.OR P1, PT, R18, RZ, !P1 ;  /* 0x000000ff1200720c */ /* 0x000fe20004f22670 */
[----:B0-----:R-:W-:Y:S01]  /*07d0*/  IMAD.MOV R24, RZ, RZ, -R2 ;  /* 0x000000ffff187224 */ /* 0x001fe200078e0a02 */
[----:B------:R-:W-:Y:S02]  /*07e0*/  R2UR UR11, R14 ;  /* 0x000000000e0b72ca */ /* 0x000fe400000e0000 */
[----:B------:R-:W-:Y:S01]  /*07f0*/  @P3 LEA.HI R0, R12, R12, RZ, 0x1 ;  /* 0x0000000c0c003211 */ /* 0x000fe200078f08ff */
[----:B-1----:R-:W-:Y:S01]  /*0800*/  IMAD R3, R27, R24, R16 ;  /* 0x000000181b037224 */ /* 0x002fe200078e0210 */
[----:B------:R-:W-:Y:S02]  /*0810*/  ISETP.EQ.AND P1, PT, R6, RZ, P1 ;  /* 0x000000ff0600720c */ /* 0x000fe40000f22270 */
[----:B------:R-:W-:Y:S02]  /*0820*/  @P3 SHF.R.S32.HI R0, RZ, 0x1, R0 ;  /* 0x00000001ff003819 */ /* 0x000fe40000011400 */
[----:B------:R-:W-:Y:S01]  /*0830*/  SEL R7, RZ, 0x1, !P1 ;  /* 0x00000001ff077807 */ /* 0x000fe20004800000 */
[----:B------:R2:W0:Y:S01]  /*0840*/  @!UP1 SYNCS.EXCH.64 URZ, [UR8+0x68], UR4 ;  /* 0x00006804083f95b2 */ /* 0x0004220008000100 */
[----:B------:R-:W-:Y:S01]  /*0850*/  @P3 ISETP.NE.AND P4, PT, R0, R3, PT ;  /* 0x000000030000320c */ /* 0x000fe20003f85270 */
[----:B------:R-:W-:Y:S01]  /*0860*/  NOP ;  /* 0x0000000000007918 */ /* 0x000fe20000000000 */
[----:B------:R-:W-:-:S02]  /*0870*/  SEL R0, RZ, 0x1, !P0 ;  /* 0x00000001ff007807 */ /* 0x000fc40004000000 */
[----:B------:R-:W-:Y:S02]  /*0880*/  @P3 SEL R13, RZ, 0x1, P4 ;  /* 0x00000001ff0d3807 */ /* 0x000fe40002000000 */
[----:B------:R-:W-:Y:S02]  /*0890*/  SEL R7, R7, 0x2, P6 ;  /* 0x0000000207077807 */ /* 0x000fe40003000000 */
[----:B------:R-:W-:Y:S01]  /*08a0*/  LOP3.LUT R13, R13, R0, RZ, 0xc0, !PT ;  /* 0x000000000d0d7212 */ /* 0x000fe200078ec0ff */
[----:B------:R2:W1:Y:S01]  /*08b0*/  @!UP2 SYNCS.EXCH.64 URZ, [UR9+0x40], UR6 ;  /* 0x00004006093fa5b2 */ /* 0x0004620008000100 */
[----:B------:R2:W4:Y:S01]  /*08c0*/  @!UP3 SYNCS.EXCH.64 URZ, [UR9+0x48], UR6 ;  /* 0x00004806093fb5b2 */ /* 0x0005220008000100 */
[----:B------:R2:W0:Y:S01]  /*08d0*/  @!UP4 SYNCS.EXCH.64 URZ, [UR9+0x50], UR6 ;  /* 0x00005006093fc5b2 */ /* 0x0004220008000100 */
[----:B------:R2:W0:Y:S01]  /*08e0*/  @!UP5 SYNCS.EXCH.64 URZ, [UR9+0x58], UR6 ;  /* 0x00005806093fd5b2 */ /* 0x0004220008000100 */
[----:B------:R-:W-:Y:S01]  /*08f0*/  NOP ;  /* 0x0000000000007918 */ /* 0x000fe20000000000 */
[----:B--23--:R-:W-:Y:S05]  /*0900*/  @!P2 BRA `(.L_x_3) ;  /* 0x000000000008a947 */ /* 0x00cfea0003800000 */
[----:B01--4-:R-:W-:Y:S01]  /*0910*/  UCGABAR_ARV ;  /* 0x00000000000079c7 */ /* 0x013fe20008000000 */
[----:B------:R-:W-:Y:S05]  /*0920*/  BRA `(.L_x_4) ;  /* 0x0000000000047947 */ /* 0x000fea0003800000 */
.L_x_3:
[----:B01--4-:R-:W-:Y:S01]  /*0930*/  NOP ;  /* 0x0000000000007918 */ /* 0x013fe20000000000 */
.L_x_4:
[----:B------:R-:W-:Y:S01]  /*0940*/  ULDC.64 UR4, c[0x0][0x598] ;  /* 0x0001660000047ab9 */ /* 0x000fe20000000a00 */
[----:B------:R-:W-:Y:S01]  /*0950*/  ULDC.64 UR20, c[0x0][0x208] ;  /* 0x0000820000147ab9 */ /* 0x000fe20000000a00 */
[----:B------:R-:W-:-:S04]  /*0960*/  ISETP.NE.U32.AND P0, PT, RZ, UR4, PT ;  /* 0x00000004ff007c0c */ /* 0x000fc8000bf05070 */
[----:B------:R-:W-:-:S13]  /*0970*/  ISETP.NE.AND.EX P0, PT, RZ, UR5, PT, P0 ;  /* 0x00000005ff007c0c */ /* 0x000fda000bf05300 */
[----:B------:R-:W-:Y:S05]  /*0980*/  @!P0 BRA `(.L_x_5) ;  /* 0x00000000001c8947 */ /* 0x000fea0003800000 */
[----:B------:R-:W0:Y:S02]  /*0990*/  LDC.64 R2, c[0x0][0x598] ;  /* 0x00016600ff027b82 */ /* 0x000e240000000a00 */
[----:B0-----:R-:W2:Y:S02]  /*09a0*/  LDG.E.64 R2, desc[UR20][R2.64] ;  /* 0x0000001402027981 */ /* 0x001ea4000c1e1b00 */
[----:B--2---:R-:W-:-:S04]  /*09b0*/  ISETP.NE.U32.AND P0, PT, R2, RZ, PT ;  /* 0x000000ff0200720c */ /* 0x004fc80003f05070 */
[----:B------:R-:W-:-:S13]  /*09c0*/  ISETP.NE.AND.EX P0, PT, R3, RZ, PT, P0 ;  /* 0x000000ff0300720c */ /* 0x000fda0003f05300 */
[----:B------:R-:W-:Y:S05]  /*09d0*/  @!P0 BRA `(.L_x_5) ;  /* 0x0000000000088947 */ /* 0x000fea0003800000 */
[----:B------:R0:W5:Y:S01]  /*09e0*/  LD.E R14, desc[UR20][R2.64] ;  /* 0x00000014020e7980 */ /* 0x000162000c101900 */
[----:B------:R-:W-:Y:S05]  /*09f0*/  BRA `(.L_x_6) ;  /* 0x0000000000207947 */ /* 0x000fea0003800000 */
.L_x_5:
[----:B------:R-:W-:Y:S02]  /*0a00*/  ULDC.64 UR4, c[0x0][0x588] ;  /* 0x0001620000047ab9 */ /* 0x000fe40000000a00 */
[----:B------:R-:W-:-:S04]  /*0a10*/  ISETP.NE.U32.AND P0, PT, RZ, UR4, PT ;  /* 0x00000004ff007c0c */ /* 0x000fc8000bf05070 */
[----:B------:R-:W-:-:S13]  /*0a20*/  ISETP.NE.AND.EX P0, PT, RZ, UR5, PT, P0 ;  /* 0x00000005ff007c0c */ /* 0x000fda000bf05300 */
[----:B------:R-:W-:Y:S05]  /*0a30*/  @!P0 BRA `(.L_x_7) ;  /* 0x00000000000c8947 */ /* 0x000fea0003800000 */
[----:B------:R-:W0:Y:S02]  /*0a40*/  LDC.64 R14, c[0x0][0x588] ;  /* 0x00016200ff0e7b82 */ /* 0x000e240000000a00 */
[----:B0-----:R1:W5:Y:S01]  /*0a50*/  LDG.E R14, desc[UR20][R14.64] ;  /* 0x000000140e0e7981 */ /* 0x001362000c1e1900 */
[----:B------:R-:W-:Y:S05]  /*0a60*/  BRA `(.L_x_6) ;  /* 0x0000000000047947 */ /* 0x000fea0003800000 */
.L_x_7:
[----:B------:R-:W2:Y:S02]  /*0a70*/  LDC R14, c[0x0][0x580] ;  /* 0x00016000ff0e7b82 */ /* 0x000ea40000000800 */
.L_x_6:
[----:B------:R-:W-:Y:S02]  /*0a80*/  ULDC.64 UR4, c[0x0][0x5a0] ;  /* 0x0001680000047ab9 */ /* 0x000fe40000000a00 */
[----:B------:R-:W-:-:S04]  /*0a90*/  ISETP.NE.U32.AND P0, PT, RZ, UR4, PT ;  /* 0x00000004ff007c0c */ /* 0x000fc8000bf05070 */
[----:B------:R-:W-:-:S13]  /*0aa0*/  ISETP.NE.AND.EX P0, PT, RZ, UR5, PT, P0 ;  /* 0x00000005ff007c0c */ /* 0x000fda000bf05300 */
[----:B------:R-:W-:Y:S05]  /*0ab0*/  @!P0 BRA `(.L_x_8) ;  /* 0x00000000001c8947 */ /* 0x000fea0003800000 */
[----:B0-----:R-:W0:Y:S02]  /*0ac0*/  LDC.64 R2, c[0x0][0x5a0] ;  /* 0x00016800ff027b82 */ /* 0x001e240000000a00 */
[----:B0-----:R-:W3:Y:S02]  /*0ad0*/  LDG.E.64 R2, desc[UR20][R2.64] ;  /* 0x0000001402027981 */ /* 0x001ee4000c1e1b00 */
[----:B---3--:R-:W-:-:S04]  /*0ae0*/  ISETP.NE.U32.AND P0, PT, R2, RZ, PT ;  /* 0x000000ff0200720c */ /* 0x008fc80003f05070 */
[----:B------:R-:W-:-:S13]  /*0af0*/  ISETP.NE.AND.EX P0, PT, R3, RZ, PT, P0 ;  /* 0x000000ff0300720c */ /* 0x000fda0003f05300 */
[----:B------:R-:W-:Y:S05]  /*0b00*/  @!P0 BRA `(.L_x_8) ;  /* 0x0000000000088947 */ /* 0x000fea0003800000 */
[----:B-1----:R0:W5:Y:S01]  /*0b10*/  LD.E R15, desc[UR20][R2.64] ;  /* 0x00000014020f7980 */ /* 0x002162000c101900 */
[----:B------:R-:W-:Y:S05]  /*0b20*/  BRA `(.L_x_9) ;  /* 0x0000000000207947 */ /* 0x000fea0003800000 */
.L_x_8:
[----:B------:R-:W-:Y:S02]  /*0b30*/  ULDC.64 UR4, c[0x0][0x590] ;  /* 0x0001640000047ab9 */ /* 0x000fe40000000a00 */
[----:B------:R-:W-:-:S04]  /*0b40*/  ISETP.NE.U32.AND P0, PT, RZ, UR4, PT ;  /* 0x00000004ff007c0c */ /* 0x000fc8000bf05070 */
[----:B------:R-:W-:-:S13]  /*0b50*/  ISETP.NE.AND.EX P0, PT, RZ, UR5, PT, P0 ;  /* 0x00000005ff007c0c */ /* 0x000fda000bf05300 */
[----:B------:R-:W-:Y:S05]  /*0b60*/  @!P0 BRA `(.L_x_10) ;  /* 0x00000000000c8947 */ /* 0x000fea0003800000 */
[----:B0-----:R-:W1:Y:S02]  /*0b70*/  LDC.64 R2, c[0x0][0x590] ;  /* 0x00016400ff027b82 */ /* 0x001e640000000a00 */
[----:B-1----:R1:W5:Y:S01]  /*0b80*/  LDG.E R15, desc[UR20][R2.64] ;  /* 0x00000014020f7981 */ /* 0x002362000c1e1900 */
[----:B------:R-:W-:Y:S05]  /*0b90*/  BRA `(.L_x_9) ;  /* 0x0000000000047947 */ /* 0x000fea0003800000 */
.L_x_10:
[----:B-1----:R-:W3:Y:S02]  /*0ba0*/  LDC R15, c[0x0][0x584] ;  /* 0x00016100ff0f7b82 */ /* 0x002ee40000000800 */
.L_x_9:
[----:B------:R-:W4:Y:S01]  /*0bb0*/  LDC R0, c[0x0][0x65c] ;  /* 0x00019700ff007b82 */ /* 0x000f220000000800 */
[----:B------:R-:W-:Y:S01]  /*0bc0*/  ULDC UR8, c[0x0][0x28c] ;  /* 0x0000a30000087ab9 */ /* 0x000fe20000000800 */
[----:B------:R-:W-:Y:S01]  /*0bd0*/  ISETP.NE.AND P0, PT, R6, 0x2, PT ;  /* 0x000000020600780c */ /* 0x000fe20003f05270 */
[----:B------:R-:W-:Y:S01]  /*0be0*/  UIADD3 UR8, UR8, 0x7f, URZ ;  /* 0x0000007f08087890 */ /* 0x000fe2000fffe03f */
[----:B------:R-:W-:Y:S01]  /*0bf0*/  IMAD.U32 R4, RZ, RZ, UR13 ;  /* 0x0000000dff047e24 */ /* 0x000fe2000f8e00ff */
[----:B------:R-:W-:Y:S01]  /*0c00*/  UMOV UR5, URZ ;  /* 0x0000003f00057c82 */ /* 0x000fe20008000000 */
[----:B------:R-:W-:Y:S01]  /*0c10*/  UMOV UR4, URZ ;  /* 0x0000003f00047c82 */ /* 0x000fe20008000000 */
[----:B------:R-:W-:-:S04]  /*0c20*/  USHF.R.S32.HI UR9, URZ, 0x1f, UR8 ;  /* 0x0000001f3f097899 */ /* 0x000fc80008011408 */
[----:B------:R-:W-:Y:S01]  /*0c30*/  ULEA.HI UR9, UR9, UR8, URZ, 0x7 ;  /* 0x0000000809097291 */ /* 0x000fe2000f8f383f */
[----:B----4-:R-:W-:-:S13]  /*0c40*/  ISETP.NE.AND P4, PT, R0, 0x1, PT ;  /* 0x000000010000780c */ /* 0x010fda0003f85270 */
[----:B01----:R-:W0:Y:S01]  /*0c50*/  @P4 LDC R3, c[0x0][0x10] ;  /* 0x00000400ff034b82 */ /* 0x003e220000000800 */
[----:B------:R-:W-:Y:S02]  /*0c60*/  @P4 IMAD.MOV.U32 R17, RZ, RZ, RZ ;  /* 0x000000ffff114224 */ /* 0x000fe400078e00ff */
[----:B------:R-:W-:-:S05]  /*0c70*/  @P4 IMAD.MOV.U32 R5, RZ, RZ, RZ ;  /* 0x000000ffff054224 */ /* 0x000fca00078e00ff */
[----:B------:R-:W1:Y:S01]  /*0c80*/  @!P4 LDC R9, c[0x0][0xc] ;  /* 0x00000300ff09cb82 */ /* 0x000e620000000800 */
[----:B------:R-:W-:Y:S01]  /*0c90*/  ULDC UR6, c[0x0][0xc] ;  /* 0x0000030000067ab9 */ /* 0x000fe20000000800 */
[----:B------:R-:W-:Y:S02]  /*0ca0*/  ULDC UR7, c[0x0][0x10] ;  /* 0x0000040000077ab9 */ /* 0x000fe40000000800 */
[----:B------:R-:W-:-:S04]  /*0cb0*/  UIMAD.WIDE.U32 UR6, UR6, UR7, URZ ;  /* 0x00000007060672a5 */ /* 0x000fc8000f8e003f */
[----:B------:R-:W4:Y:S01]  /*0cc0*/  LDC R8, c[0x0][0x14] ;  /* 0x00000500ff087b82 */ /* 0x000f220000000800 */
[----:B0-----:R-:W-:Y:S01]  /*0cd0*/  @P4 IMAD.WIDE.U32 R2, R3, UR13, R16 ;  /* 0x0000000d03024c25 */ /* 0x001fe2000f8e0010 */
[----:B------:R-:W-:-:S03]  /*0ce0*/  USHF.R.S32.HI UR13, URZ, 0x7, UR9 ;  /* 0x000000073f0d7899 */ /* 0x000fc60008011409 */
[----:B------:R-:W-:Y:S02]  /*0cf0*/  @P4 IMAD.IADD R3, R3, 0x1, R5 ;  /* 0x0000000103034824 */ /* 0x000fe400078e0205 */
[----:B------:R-:W-:Y:S02]  /*0d00*/  IMAD.MOV.U32 R5, RZ, RZ, RZ ;  /* 0x000000ffff057224 */ /* 0x000fe400078e00ff */
[----:B-1----:R-:W-:-:S04]  /*0d10*/  @!P4 IMAD.WIDE.U32 R4, R16, R9, R4 ;  /* 0x000000091004c225 */ /* 0x002fc800078e0004 */
[----:B------:R-:W-:Y:S02]  /*0d20*/  @!P4 IMAD.MOV.U32 R2, RZ, RZ, R4 ;  /* 0x000000ffff02c224 */ /* 0x000fe400078e0004 */
[C---:B----4-:R-:W-:Y:S02]  /*0d30*/  IMAD R21, R8.reuse, UR7, RZ ;  /* 0x0000000708157c24 */ /* 0x050fe4000f8e02ff */
[----:B------:R-:W-:Y:S01]  /*0d40*/  IMAD.WIDE.U32 R8, R8, UR6, RZ ;  /* 0x0000000608087c25 */ /* 0x000fe2000f8e00ff */
[----:B------:R-:W-:-:S03]  /*0d50*/  ULDC.64 UR6, c[0x0][0x650] ;  /* 0x0001940000067ab9 */ /* 0x000fc60000000a00 */
[----:B------:R-:W-:Y:S02]  /*0d60*/  @!P4 IMAD.MOV.U32 R3, RZ, RZ, R5 ;  /* 0x000000ffff03c224 */ /* 0x000fe400078e0005 */
[----:B------:R-:W-:Y:S01]  /*0d70*/  IMAD.IADD R0, R9, 0x1, R21 ;  /* 0x0000000109007824 */ /* 0x000fe200078e0215 */
[----:B------:R-:W-:Y:S06]  /*0d80*/  @P0 BRA `(.L_x_11) ;  /* 0x0000000000200947 */ /* 0x000fec0003800000 */
[----:B------:R-:W-:Y:S01]  /*0d90*/  UISETP.GE.U32.AND UP0, UPT, UR13, 0x3, UPT ;  /* 0x000000030d00788c */ /* 0x000fe2000bf06070 */
[----:B------:R-:W-:Y:S01]  /*0da0*/  IADD3 R2, P0, R2, R8, RZ ;  /* 0x0000000802027210 */ /* 0x000fe20007f1e0ff */
[----:B------:R-:W-:-:S04]  /*0db0*/  UIMAD.WIDE.U32 UR4, UR13, -0x55555555, URZ ;  /* 0xaaaaaaab0d0478a5 */ /* 0x000fc8000f8e003f */
[----:B------:R-:W-:Y:S01]  /*0dc0*/  USHF.R.U32.HI UR5, URZ, 0x1, UR5 ;  /* 0x000000013f057899 */ /* 0x000fe20008011605 */
[----:B------:R-:W-:Y:S02]  /*0dd0*/  IMAD.X R3, R0, 0x1, R3, P0 ;  /* 0x0000000100037824 */ /* 0x000fe400000e0603 */
[----:B------:R-:W-:Y:S02]  /*0de0*/  UMOV UR4, URZ ;  /* 0x0000003f00047c82 */ /* 0x000fe40008000000 */
[----:B------:R-:W-:Y:S02]  /*0df0*/  @UP0 ULOP3.LUT UR4, UR5, 0x1, URZ, 0xc0, !UPT ;  /* 0x0000000105040892 */ /* 0x000fe4000f8ec03f */
[----:B------:R-:W-:-:S12]  /*0e00*/  UIMAD UR5, UR5, -0x3, UR13 ;  /* 0xfffffffd050578a4 */ /* 0x000fd8000f8e020d */
.L_x_11:
[----:B------:R-:W-:Y:S01]  /*0e10*/  ISETP.GE.U32.AND P0, PT, R2, UR6, PT ;  /* 0x0000000602007c0c */ /* 0x000fe2000bf06070 */
[----:B------:R-:W-:Y:S01]  /*0e20*/  IMAD.MOV.U32 R6, RZ, RZ, -0x1 ;  /* 0xffffffffff067424 */ /* 0x000fe200078e00ff */
[----:B------:R-:W-:Y:S01]  /*0e30*/  PRMT R20, RZ, 0x7610, R20 ;  /* 0x00007610ff147816 */ /* 0x000fe20000000014 */
[----:B------:R-:W-:Y:S01]  /*0e40*/  IMAD.MOV.U32 R4, RZ, RZ, -0x1 ;  /* 0xffffffffff047424 */ /* 0x000fe200078e00ff */
[----:B------:R-:W-:Y:S01]  /*0e50*/  ISETP.GE.U32.AND.EX P0, PT, R3, UR7, PT, P0 ;  /* 0x0000000703007c0c */ /* 0x000fe2000bf06100 */
[----:B------:R-:W-:-:S12]  /*0e60*/  IMAD.MOV.U32 R5, RZ, RZ, -0x1 ;  /* 0xffffffffff057424 */ /* 0x000fd800078e00ff */
[----:B------:R-:W-:Y:S05]  /*0e70*/  @P0 BRA `(.L_x_12) ;  /* 0x0000000400240947 */ /* 0x000fea0003800000 */
[----:B------:R-:W0:Y:S01]  /*0e80*/  LDC.64 R30, c[0x0][0x628] ;  /* 0x00018a00ff1e7b82 */ /* 0x000e220000000a00 */
[----:B------:R-:W-:Y:S02]  /*0e90*/  IMAD.MOV.U32 R4, RZ, RZ, R2 ;  /* 0x000000ffff047224 */ /* 0x000fe400078e0002 */
[----:B------:R-:W-:-:S05]  /*0ea0*/  IMAD.MOV.U32 R5, RZ, RZ, R3 ;  /* 0x000000ffff057224 */ /* 0x000fca00078e0003 */
[----:B------:R-:W1:Y:S08]  /*0eb0*/  LDC R6, c[0x0][0x630] ;  /* 0x00018c00ff067b82 */ /* 0x000e700000000800 */
[----:B------:R-:W4:Y:S01]  /*0ec0*/  LDC.64 R32, c[0x0][0x620] ;  /* 0x00018800ff207b82 */ /* 0x000f220000000a00 */
[----:B0-----:R-:W-:-:S04]  /*0ed0*/  ISETP.NE.U32.AND P0, PT, R30, RZ, PT ;  /* 0x000000ff1e00720c */ /* 0x001fc80003f05070 */
[----:B------:R-:W-:-:S13]  /*0ee0*/  ISETP.NE.AND.EX P0, PT, R31, RZ, PT, P0 ;  /* 0x000000ff1f00720c */ /* 0x000fda0003f05300 */
[----:B-1--4-:R-:W-:Y:S05]  /*0ef0*/  @!P0 BRA `(.L_x_13) ;  /* 0x0000000000288947 */ /* 0x012fea0003800000 */
[----:B------:R-:W0:Y:S02]  /*0f00*/  LDC R23, c[0x0][0x634] ;  /* 0x00018d00ff177b82 */ /* 0x000e240000000800 */
[----:B0-----:R-:W-:-:S05]  /*0f10*/  IADD3 R23, P0, R2, R23, RZ ;  /* 0x0000001702177210 */ /* 0x001fca0007f1e0ff */
[----:B------:R-:W-:-:S04]  /*0f20*/  IMAD.X R29, RZ, RZ, R3, P0 ;  /* 0x000000ffff1d7224 */ /* 0x000fc800000e0603 */
[----:B------:R-:W-:-:S04]  /*0f30*/  IMAD.WIDE.U32 R4, R29, R30, RZ ;  /* 0x0000001e1d047225 */ /* 0x000fc800078e00ff */
[----:B------:R-:W-:-:S04]  /*0f40*/  IMAD.WIDE.U32 R20, P0, R23, R31, R4 ;  /* 0x0000001f17147225 */ /* 0x000fc80007800004 */
[----:B------:R-:W-:-:S04]  /*0f50*/  IMAD.WIDE.U32 R4, R23, R30, RZ ;  /* 0x0000001e17047225 */ /* 0x000fc800078e00ff */
[----:B------:R-:W-:Y:S01]  /*0f60*/  IMAD.X R23, RZ, RZ, RZ, P0 ;  /* 0x000000ffff177224 */ /* 0x000fe200000e06ff */
[----:B------:R-:W-:Y:S01]  /*0f70*/  IADD3 RZ, P0, R5, R20, RZ ;  /* 0x0000001405ff7210 */ /* 0x000fe20007f1e0ff */
[----:B------:R-:W-:-:S04]  /*0f80*/  IMAD.MOV.U32 R22, RZ, RZ, R21 ;  /* 0x000000ffff167224 */ /* 0x000fc800078e0015 */
[----:B------:R-:W-:-:S08]  /*0f90*/  IMAD.WIDE.U32.X R4, R29, R31, R22, P0 ;  /* 0x0000001f1d047225 */ /* 0x000fd000000e0416 */
.L_x_13:
[----:B------:R-:W0:Y:S01]  /*0fa0*/  LDC.64 R34, c[0x0][0x640] ;  /* 0x00019000ff227b82 */ /* 0x000e220000000a00 */
[-CC-:B------:R-:W-:Y:S01]  /*0fb0*/  SHF.R.U64 R36, R4, R6.reuse, R5.reuse ;  /* 0x0000000604247219 */ /* 0x180fe20000001205 */
[----:B------:R-:W-:Y:S01]  /*0fc0*/  IMAD.MOV.U32 R39, RZ, RZ, 0x1 ;  /* 0x00000001ff277424 */ /* 0x000fe200078e00ff */
[----:B------:R-:W-:Y:S02]  /*0fd0*/  SHF.R.U32.HI R4, RZ, R6, R5 ;  /* 0x00000006ff047219 */ /* 0x000fe40000011605 */
[----:B------:R-:W-:-:S03]  /*0fe0*/  IADD3 R21, P0, RZ, -R36, RZ ;  /* 0x80000024ff157210 */ /* 0x000fc60007f1e0ff */
[----:B------:R-:W1:Y:S02]  /*0ff0*/  LDC R20, c[0x0][0x618] ;  /* 0x00018600ff147b82 */ /* 0x000e640000000800 */
[----:B------:R-:W-:-:S04]  /*1000*/  IMAD.X R5, RZ, RZ, ~R4, P0 ;  /* 0x000000ffff057224 */ /* 0x000fc800000e0e04 */
[-C--:B------:R-:W-:Y:S02]  /*1010*/  IMAD R6, R5, R32.reuse, RZ ;  /* 0x0000002005067224 */ /* 0x080fe400078e02ff */
[----:B------:R-:W4:Y:S01]  /*1020*/  LDC R23, c[0x0][0x608] ;  /* 0x00018200ff177b82 */ /* 0x000f220000000800 */
[----:B------:R-:W-:-:S04]  /*1030*/  IMAD.WIDE.U32 R4, R21, R32, R2 ;  /* 0x0000002015047225 */ /* 0x000fc800078e0002 */
[----:B------:R-:W-:-:S03]  /*1040*/  IMAD R21, R21, R33, R6 ;  /* 0x0000002115157224 */ /* 0x000fc600078e0206 */
[----:B------:R-:W2:Y:S01]  /*1050*/  LDC R26, c[0x0][0x658] ;  /* 0x00019600ff1a7b82 */ /* 0x000ea20000000800 */
[----:B------:R-:W-:Y:S01]  /*1060*/  IMAD.IADD R5, R5, 0x1, R21 ;  /* 0x0000000105057824 */ /* 0x000fe200078e0215 */
[----:B0-----:R-:W-:Y:S01]  /*1070*/  ISETP.NE.U32.AND P0, PT, R34, RZ, PT ;  /* 0x000000ff2200720c */ /* 0x001fe20003f05070 */
[----:B------:R-:W-:-:S03]  /*1080*/  IMAD.MOV.U32 R21, RZ, RZ, -0x1 ;  /* 0xffffffffff157424 */ /* 0x000fc600078e00ff */
[----:B------:R-:W-:Y:S02]  /*1090*/  ISETP.NE.AND.EX P0, PT, R35, RZ, PT, P0 ;  /* 0x000000ff2300720c */ /* 0x000fe40003f05300 */
[----:B------:R-:W0:Y:S01]  /*10a0*/  LDC R33, c[0x0][0x600] ;  /* 0x00018000ff217b82 */ /* 0x000e220000000800 */
[-CC-:B-1----:R-:W-:Y:S02]  /*10b0*/  SHF.R.U64 R31, R4, R20.reuse, R5.reuse ;  /* 0x00000014041f7219 */ /* 0x182fe40000001205 */
[----:B------:R-:W-:-:S05]  /*10c0*/  SHF.R.U32.HI R4, RZ, R20, R5 ;  /* 0x00000014ff047219 */ /* 0x000fca0000011605 */
[----:B------:R-:W1:Y:S01]  /*10d0*/  LDC R28, c[0x0][0x648] ;  /* 0x00019200ff1c7b82 */ /* 0x000e620000000800 */
[-CC-:B----4-:R-:W-:Y:S02]  /*10e0*/  SHF.R.U64 R41, R31, R23.reuse, R4.reuse ;  /* 0x000000171f297219 */ /* 0x190fe40000001204 */
[----:B------:R-:W-:-:S05]  /*10f0*/  SHF.R.U32.HI R5, RZ, R23, R4 ;  /* 0x00000017ff057219 */ /* 0x000fca0000011604 */
[----:B------:R-:W4:Y:S01]  /*1100*/  LDC R37, c[0x0][0x638] ;  /* 0x00018e00ff257b82 */ /* 0x000f220000000800 */
[-C--:B--2---:R-:W-:Y:S02]  /*1110*/  SHF.L.U32 R4, R21, R26.reuse, RZ ;  /* 0x0000001a15047219 */ /* 0x084fe400000006ff */
[--C-:B------:R-:W-:Y:S02]  /*1120*/  SHF.R.U64 R32, R41, R26, R5.reuse ;  /* 0x0000001a29207219 */ /* 0x100fe40000001205 */
[----:B------:R-:W-:Y:S02]  /*1130*/  LOP3.LUT R6, RZ, R4, RZ, 0x33, !PT ;  /* 0x00000004ff067212 */ /* 0x000fe400078e33ff */
[----:B------:R-:W-:Y:S01]  /*1140*/  SHF.R.U32.HI R5, RZ, R26, R5 ;  /* 0x0000001aff057219 */ /* 0x000fe20000011605 */
[----:B------:R-:W2:Y:S01]  /*1150*/  LDC R30, c[0x0][0x610] ;  /* 0x00018400ff1e7b82 */ /* 0x000ea20000000800 */
[----:B------:R-:W-:Y:S01]  /*1160*/  IMAD.MOV.U32 R4, RZ, RZ, R32 ;  /* 0x000000ffff047224 */ /* 0x000fe200078e0020 */
[----:B------:R-:W-:Y:S06]  /*1170*/  @!P0 BRA `(.L_x_14) ;  /* 0x0000000000288947 */ /* 0x000fec0003800000 */
[----:B------:R-:W3:Y:S02]  /*1180*/  LDC R23, c[0x0][0x64c] ;  /* 0x00019300ff177b82 */ /* 0x000ee40000000800 */
[----:B---3--:R-:W-:-:S05]  /*1190*/  IADD3 R23, P0, R32, R23, RZ ;  /* 0x0000001720177210 */ /* 0x008fca0007f1e0ff */
        /* <DEDUP_REMOVED lines=8> */
.L_x_14:
[----:B-1----:R-:W-:Y:S01]  /*1220*/  SHF.R.U64 R17, R4, R28, R5 ;  /* 0x0000001c04117219 */ /* 0x002fe20000001205 */
[----:B------:R-:W-:Y:S01]  /*1230*/  @P4 IMAD R25, R27, R24, R16 ;  /* 0x000000181b194224 */ /* 0x000fe200078e0210 */
[----:B------:R-:W-:Y:S02]  /*1240*/  SHF.L.U32 R4, R39, R26, RZ ;  /* 0x0000001a27047219 */ /* 0x000fe400000006ff */
[----:B------:R-:W-:Y:S01]  /*1250*/  LOP3.LUT R5, R41, R6, RZ, 0xc0, !PT ;  /* 0x0000000629057212 */ /* 0x000fe200078ec0ff */
[----:B0-----:R-:W-:Y:S02]  /*1260*/  VIADD R6, R33, 0xffffffff ;  /* 0xffffffff21067836 */ /* 0x001fe40000000000 */
[----:B------:R-:W-:Y:S02]  /*1270*/  IMAD.MOV R20, RZ, RZ, -R17 ;  /* 0x000000ffff147224 */ /* 0x000fe400078e0a11 */
[----:B------:R-:W-:Y:S01]  /*1280*/  IMAD R16, R4, R17, R5 ;  /* 0x0000001104107224 */ /* 0x000fe200078e0205 */
[----:B------:R-:W-:Y:S01]  /*1290*/  LOP3.LUT R5, R31, R6, RZ, 0xc0, !PT ;  /* 0x000000061f057212 */ /* 0x000fe200078ec0ff */
[----:B----4-:R-:W-:-:S02]  /*12a0*/  IMAD R4, R20, R37, R32 ;  /* 0x0000002514047224 */ /* 0x010fc400078e0220 */
[----:B--2---:R-:W-:Y:S02]  /*12b0*/  IMAD R6, R16, R30, R25 ;  /* 0x0000001e10067224 */ /* 0x004fe400078e0219 */
[----:B------:R-:W-:Y:S02]  /*12c0*/  IMAD R5, R4, R33, R5 ;  /* 0x0000002104057224 */ /* 0x000fe400078e0205 */
[----:B------:R-:W-:-:S03]  /*12d0*/  IMAD.MOV.U32 R20, RZ, RZ, 0x1 ;  /* 0x00000001ff147424 */ /* 0x000fc600078e00ff */
[----:B------:R-:W-:Y:S02]  /*12e0*/  SEL R4, R5, R6, !P4 ;  /* 0x0000000605047207 */ /* 0x000fe40006000000 */
[----:B------:R-:W-:Y:S01]  /*12f0*/  SEL R6, R6, R5, !P4 ;  /* 0x0000000506067207 */ /* 0x000fe20006000000 */
[----:B------:R-:W-:-:S07]  /*1300*/  IMAD.MOV.U32 R5, RZ, RZ, R36 ;  /* 0x000000ffff057224 */ /* 0x000fce00078e0024 */
.L_x_12:
[----:B------:R-:W-:Y:S05]  /*1310*/  @!P2 BRA `(.L_x_15) ;  /* 0x00000000000ca947 */ /* 0x000fea0003800000 */
[----:B------:R-:W-:Y:S01]  /*1320*/  UCGABAR_WAIT ;  /* 0x0000000000007dc7 */ /* 0x000fe20008000000 */
[----:B------:R-:W-:Y:S01]  /*1330*/  CCTL.IVALL ;  /* 0x00000000ff00798f */ /* 0x000fe20002000000 */
[----:B------:R-:W-:Y:S05]  /*1340*/  BRA `(.L_x_16) ;  /* 0x0000000000047947 */ /* 0x000fea0003800000 */
.L_x_15:
[----:B------:R-:W-:Y:S06]  /*1350*/  BAR.SYNC.DEFER_BLOCKING 0x0 ;  /* 0x0000000000007b1d */ /* 0x000fec0000010000 */
.L_x_16:
[----:B------:R-:W-:Y:S05]  /*1360*/  @!P5 BRA `(.L_x_17) ;  /* 0x000000440050d947 */ /* 0x000fea0003800000 */
[----:B------:R-:W-:-:S13]  /*1370*/  ISETP.GT.U32.AND P0, PT, R38, 0x1, PT ;  /* 0x000000012600780c */ /* 0x000fda0003f04070 */
[----:B------:R-:W-:Y:S05]  /*1380*/  @P0 EXIT ;  /* 0x000000000000094d */ /* 0x000fea0003800000 */
.L_x_18:
[----:B------:R-:W-:-:S08]  /*1390*/  NOP ;  /* 0x0000000000007918 */ /* 0x000fd00000000000 */
[----:B------:R-:W0:Y:S02]  /*13a0*/  USETMAXREG.TRY_ALLOC.CTAPOOL UP0, 0xe8 ;  /* 0x000000e8000079c8 */ /* 0x000e240008000600 */
[----:B0-----:R-:W-:-:S13]  /*13b0*/  PLOP3.LUT P0, PT, PT, PT, UP0, 0x80, 0x0 ;  /* 0x000000000000781c */ /* 0x001fda0003f0f008 */
[----:B------:R-:W-:Y:S05]  /*13c0*/  @!P0 BRA `(.L_x_18) ;  /* 0xfffffffc00f08947 */ /* 0x000fea000383ffff */
[----:B------:R-:W-:-:S13]  /*13d0*/  LOP3.LUT P0, RZ, R20, 0xff, RZ, 0xc0, !PT ;  /* 0x000000ff14ff7812 */ /* 0x000fda000780c0ff */
[----:B------:R-:W-:Y:S05]  /*13e0*/  @!P0 EXIT ;  /* 0x000000000000894d */ /* 0x000fea0003800000 */
[----:B------:R-:W0:Y:S01]  /*13f0*/  S2UR UR6, SR_CgaCtaId ;  /* 0x00000000000679c3 */ /* 0x000e220000008800 */
[CC--:B------:R-:W-:Y:S01]  /*1400*/  LEA.HI R11, R19.reuse, R10.reuse, RZ, 0x2 ;  /* 0x0000000a130b7211 */ /* 0x0c0fe200078f10ff */
[----:B------:R-:W-:Y:S01]  /*1410*/  UIADD3 UR7, UR11, -0x1, URZ ;  /* 0xffffffff0b077890 */ /* 0x000fe2000fffe03f */
[----:B------:R-:W-:Y:S01]  /*1420*/  LEA.HI R19, R19, R10, RZ, 0x5 ;  /* 0x0000000a13137211 */ /* 0x000fe200078f28ff */
[----:B------:R-:W-:Y:S01]  /*1430*/  UMOV UR9, 0x400 ;  /* 0x0000040000097882 */ /* 0x000fe20000000000 */
[--C-:B------:R-:W-:Y:S01]  /*1440*/  SHF.R.S32.HI R16, RZ, 0x2, R11.reuse ;  /* 0x00000002ff107819 */ /* 0x100fe2000001140b */
[----:B------:R-:W-:Y:S01]  /*1450*/  UISETP.LT.AND UP0, UPT, UR13, 0x1, UPT ;  /* 0x000000010d00788c */ /* 0x000fe2000bf01270 */
[----:B------:R-:W-:Y:S01]  /*1460*/  SHF.R.S32.HI R17, RZ, 0x1f, R11 ;  /* 0x0000001fff117819 */ /* 0x000fe2000001140b */
[----:B------:R-:W-:Y:S01]  /*1470*/  USHF.L.U32 UR22, UR13, 0x1, URZ ;  /* 0x000000010d167899 */ /* 0x000fe2000800063f */
[----:B------:R-:W-:Y:S01]  /*1480*/  SHF.R.S32.HI R19, RZ, 0x5, R19 ;  /* 0x00000005ff137819 */ /* 0x000fe20000011413 */
[----:B------:R-:W-:Y:S01]  /*1490*/  USEL UR10, UR13, 0x1, UP0 ;  /* 0x000000010d0a7887 */ /* 0x000fe20008000000 */
[----:B------:R-:W-:Y:S01]  /*14a0*/  LEA.HI R17, R17, R16, RZ, 0x3 ;  /* 0x0000001011117211 */ /* 0x000fe200078f18ff */
[----:B------:R-:W-:Y:S01]  /*14b0*/  UISETP.NE.AND UP0, UPT, UR7, URZ, UPT ;  /* 0x0000003f0700728c */ /* 0x000fe2000bf05270 */
[----:B------:R-:W-:Y:S01]  /*14c0*/  LOP3.LUT R11, R11, 0xfffffffc, RZ, 0xc0, !PT ;  /* 0xfffffffc0b0b7812 */ /* 0x000fe200078ec0ff */
[----:B------:R-:W-:Y:S01]  /*14d0*/  UIADD3 UR10, -UR10, UR13, URZ ;  /* 0x0000000d0a0a7290 */ /* 0x000fe2000fffe13f */
[----:B------:R-:W-:Y:S01]  /*14e0*/  LOP3.LUT R17, R17, 0xfffffff8, RZ, 0xc0, !PT ;  /* 0xfffffff811117812 */ /* 0x000fe200078ec0ff */
[----:B------:R-:W-:Y:S01]  /*14f0*/  USEL UR16, URZ, 0x1, UP0 ;  /* 0x000000013f107887 */ /* 0x000fe20008000000 */
[----:B------:R-:W-:Y:S01]  /*1500*/  LOP3.LUT R86, R7, 0x1, RZ, 0xfc, !PT ;  /* 0x0000000107567812 */ /* 0x000fe200078efcff */
[----:B------:R-:W-:-:S02]  /*1510*/  IMAD.IADD R20, R10, 0x1, -R11 ;  /* 0x000000010a147824 */ /* 0x000fc400078e0a0b */
[----:B------:R-:W-:Y:S02]  /*1520*/  IMAD.IADD R16, R16, 0x1, -R17 ;  /* 0x0000000110107824 */ /* 0x000fe400078e0a11 */
[----:B------:R-:W-:Y:S01]  /*1530*/  IMAD.U32 R87, RZ, RZ, UR16 ;  /* 0x00000010ff577e24 */ /* 0x000fe2000f8e00ff */
[----:B0-----:R-:W-:Y:S02]  /*1540*/  ULEA UR9, UR6, UR9, 0x18 ;  /* 0x0000000906097291 */ /* 0x001fe4000f8ec03f */
[--C-:B------:R-:W-:Y:S01]  /*1550*/  SHF.R.S32.HI R17, RZ, 0x1f, R16.reuse ;  /* 0x0000001fff117819 */ /* 0x100fe20000011410 */
[----:B------:R-:W-:Y:S01]  /*1560*/  USHF.L.U32 UR6, UR7, 0x3, URZ ;  /* 0x0000000307067899 */ /* 0x000fe2000800063f */
[C-C-:B------:R-:W-:Y:S01]  /*1570*/  IMAD R21, R19.reuse, -0x10, -R16.reuse ;  /* 0xfffffff013157824 */ /* 0x140fe200078e0a10 */
[----:B------:R-:W-:Y:S02]  /*1580*/  UIADD3 UR7, UR9, 0x100, URZ ;  /* 0x0000010009077890 */ /* 0x000fe4000fffe03f */
[----:B------:R-:W-:Y:S01]  /*1590*/  ULOP3.LUT UR6, UR6, 0x8, URZ, 0xc0, !UPT ;  /* 0x0000000806067892 */ /* 0x000fe2000f8ec03f */
[----:B------:R-:W-:Y:S01]  /*15a0*/  IMAD.WIDE R10, R19, 0x10, R16 ;  /* 0x00000010130a7825 */ /* 0x000fe200078e0210 */
[----:B------:R-:W-:-:S02]  /*15b0*/  UIADD3 UR8, UR9, 0x6100, URZ ;  /* 0x0000610009087890 */ /* 0x000fc4000fffe03f */
[----:B------:R-:W-:Y:S02]  /*15c0*/  USHF.R.U32.HI UR7, URZ, 0x4, UR7 ;  /* 0x000000043f077899 */ /* 0x000fe40008011607 */
[----:B------:R-:W-:Y:S02]  /*15d0*/  USHF.R.U32.HI UR8, URZ, 0x4, UR8 ;  /* 0x000000043f087899 */ /* 0x000fe40008011608 */
[----:B------:R-:W-:Y:S02]  /*15e0*/  ULOP3.LUT UR24, UR6, 0x8, URZ, 0x3c, !UPT ;  /* 0x0000000806187892 */ /* 0x000fe4000f8e3c3f */
[----:B------:R-:W-:Y:S02]  /*15f0*/  ULOP3.LUT UR12, UR6, 0x18, URZ, 0x3c, !UPT ;  /* 0x00000018060c7892 */ /* 0x000fe4000f8e3c3f */
[----:B------:R-:W-:Y:S01]  /*1600*/  UIADD3 UR23, UR9, 0x40, URZ ;  /* 0x0000004009177890 */ /* 0x000fe2000fffe03f */
[----:B------:R-:W-:Y:S01]  /*1610*/  ULDC UR6, c[0x0][0x284] ;  /* 0x0000a10000067ab9 */ /* 0x000fe20000000800 */
[----:B------:R-:W-:Y:S01]  /*1620*/  ULOP3.LUT UR7, UR7, 0x3fff, URZ, 0xc0, !UPT ;  /* 0x00003fff07077892 */ /* 0x000fe2000f8ec03f */
[----:B------:R-:W-:Y:S01]  /*1630*/  VIADD R21, R21, UR6 ;  /* 0x0000000615157c36 */ /* 0x000fe20008000000 */
[----:B------:R-:W-:-:S02]  /*1640*/  ULOP3.LUT UR8, UR8, 0x3fff, URZ, 0xc0, !UPT ;  /* 0x00003fff08087892 */ /* 0x000fc4000f8ec03f */
[----:B------:R-:W-:Y:S02]  /*1650*/  ULEA UR11, UR11, UR23, 0x3 ;  /* 0x000000170b0b7291 */ /* 0x000fe4000f8e183f */
[----:B------:R-:W-:Y:S02]  /*1660*/  ULOP3.LUT UR14, UR7, 0x10000, URZ, 0xfc, !UPT ;  /* 0x00010000070e7892 */ /* 0x000fe4000f8efc3f */
[----:B------:R-:W-:-:S12]  /*1670*/  ULOP3.LUT UR15, UR8, 0x10000, URZ, 0xfc, !UPT ;  /* 0x00010000080f7892 */ /* 0x000fd8000f8efc3f */
.L_x_109:
[----:B------:R-:W-:Y:S01]  /*1680*/  SHF.L.U32 R16, R87, 0x1f, RZ ;  /* 0x0000001f57107819 */ /* 0x000fe200000006ff */
[----:B------:R-:W0:Y:S01]  /*1690*/  LDC R17, c[0x0][0x28c] ;  /* 0x0000a300ff117b82 */ /* 0x000e220000000800 */
[----:B------:R-:W-:Y:S01]  /*16a0*/  UMOV UR6, URZ ;  /* 0x0000003f00067c82 */ /* 0x000fe20008000000 */
[----:B------:R-:W-:Y:S01]  /*16b0*/  UMOV UR25, UR5 ;  /* 0x0000000500197c82 */ /* 0x000fe20008000000 */
[----:B-1----:R-:W1:Y:S01]  /*16c0*/  SYNCS.PHASECHK.TRANS64.TRYWAIT P0, [UR11+-0x8], R16 ;  /* 0xfffff810ff0075a7 */ /* 0x002e62000800014b */
[----:B0-----:R-:W-:Y:S01]  /*16d0*/  ISETP.GE.AND P1, PT, R17, 0x1, PT ;  /* 0x000000011100780c */ /* 0x001fe20003f26270 */
[----:B-1234-:R-:W-:-:S12]  /*16e0*/  @!P0 BRA `(.L_x_19) ;  /* 0x0000005000848947 */ /* 0x01efd80003800000 */
.L_x_130:
[----:B------:R-:W-:Y:S01]  /*16f0*/  UMOV UR7, URZ ;  /* 0x0000003f00077c82 */ /* 0x000fe20008000000 */
[----:B------:R-:W-:Y:S01]  /*1700*/  UMOV UR8, URZ ;  /* 0x0000003f00087c82 */ /* 0x000fe20008000000 */
[----:B------:R-:W-:Y:S02]  /*1710*/  CS2R R22, SRZ ;  /* 0x0000000000167805 */ /* 0x000fe4000001ff00 */
[----:B------:R-:W-:Y:S02]  /*1720*/  CS2R R56, SRZ ;  /* 0x0000000000387805 */ /* 0x000fe4000001ff00 */
[----:B------:R-:W-:Y:S02]  /*1730*/  CS2R R58, SRZ ;  /* 0x00000000003a7805 */ /* 0x000fe4000001ff00 */
[----:B------:R-:W-:Y:S02]  /*1740*/  CS2R R60, SRZ ;  /* 0x00000000003c7805 */ /* 0x000fe4000001ff00 */
[----:B------:R-:W-:-:S02]  /*1750*/  CS2R R62, SRZ ;  /* 0x00000000003e7805 */ /* 0x000fc4000001ff00 */
[----:B------:R-:W-:Y:S02]  /*1760*/  CS2R R64, SRZ ;  /* 0x0000000000407805 */ /* 0x000fe4000001ff00 */
        /* <DEDUP_REMOVED lines=9> */
[----:B------:R-:W-:Y:S01]  /*1800*/  CS2R R84, SRZ ;  /* 0x0000000000547805 */ /* 0x000fe2000001ff00 */
[----:B------:R-:W-:Y:S01]  /*1810*/  IMAD.U32 R88, RZ, RZ, UR4 ;  /* 0x00000004ff587e24 */ /* 0x000fe2000f8e00ff */
        /* <DEDUP_REMOVED lines=15> */
[----:B------:R-:W-:Y:S01]  /*1910*/  CS2R R54, SRZ ;  /* 0x0000000000367805 */ /* 0x000fe2000001ff00 */
[----:B------:R-:W-:Y:S06]  /*1920*/  @!P1 BRA `(.L_x_20) ;  /* 0x0000000400889947 */ /* 0x000fec0003800000 */
[----:B------:R-:W-:-:S13]  /*1930*/  ISETP.NE.AND P1, PT, R86, 0x3, PT ;  /* 0x000000035600780c */ /* 0x000fda0003f25270 */
[----:B------:R-:W-:Y:S05]  /*1940*/  @!P1 BRA `(.L_x_21) ;  /* 0x0000000000049947 */ /* 0x000fea0003800000 */
[----:B------:R-:W-:Y:S01]  /*1950*/  BPT.TRAP 0x1 ;  /* 0x000000040000795c */ /* 0x000fe20000300000 */
.L_x_21:
[----:B------:R-:W-:Y:S01]  /*1960*/  ULEA UR6, UR5, UR9, 0x3 ;  /* 0x0000000905067291 */ /* 0x000fe2000f8e183f */
[----:B0-----:R-:W-:-:S05]  /*1970*/  IMAD.U32 R16, RZ, RZ, UR4 ;  /* 0x00000004ff107e24 */ /* 0x001fca000f8e00ff */
[----:B------:R-:W-:-:S04]  /*1980*/  SHF.L.U32 R16, R16, 0x1f, RZ ;  /* 0x0000001f10107819 */ /* 0x000fc800000006ff */
[----:B------:R0:W1:Y:S01]  /*1990*/  SYNCS.PHASECHK.TRANS64.TRYWAIT P0, [UR6], R16 ;  /* 0x00000010ff0075a7 */ /* 0x0000620008000146 */
[----:B------:R-:W-:Y:S05]  /*19a0*/  @!P1 BRA `(.L_x_22) ;  /* 0x0000000000049947 */ /* 0x000fea0003800000 */
[----:B------:R-:W-:Y:S01]  /*19b0*/  BPT.TRAP 0x1 ;  /* 0x000000040000795c */ /* 0x000fe20000300000 */
.L_x_22:
[----:B-1----:R-:W-:Y:S05]  /*19c0*/  @P0 BRA `(.L_x_23) ;  /* 0x0000000000080947 */ /* 0x002fea0003800000 */
[----:B------:R-:W1:Y:S02]  /*19d0*/  SYNCS.PHASECHK.TRANS64.TRYWAIT P0, [UR6], R16 ;  /* 0x00000010ff0075a7 */ /* 0x000e640008000146 */
[----:B-1----:R-:W-:Y:S05]  /*19e0*/  @!P0 BRA `(.L_x_24) ;  /* 0x0000004c00dc8947 */ /* 0x002fea0003800000 */
.L_x_23:
[----:B------:R-:W-:Y:S01]  /*19f0*/  ULEA UR6, UR5, UR14, 0x9 ;  /* 0x0000000e05067291 */ /* 0x000fe2000f8e483f */
[----:B------:R-:W-:Y:S01]  /*1a00*/  WARPGROUP.ARRIVE ;  /* 0x00000000000079c5 */ /* 0x000fe20000000000 */
[----:B------:R-:W-:Y:S01]  /*1a10*/  ULEA UR7, UR5, UR15, 0x9 ;  /* 0x0000000f05077291 */ /* 0x000fe2000f8e483f */
[----:B------:R-:W-:Y:S01]  /*1a20*/  CS2R R22, SRZ ;  /* 0x0000000000167805 */ /* 0x000fe2000001ff00 */
[----:B------:R-:W-:Y:S01]  /*1a30*/  UMOV UR17, 0x40000040 ;  /* 0x4000004000117882 */ /* 0x000fe20000000000 */
[----:B------:R-:W-:Y:S01]  /*1a40*/  UMOV UR19, 0x40000040 ;  /* 0x4000004000137882 */ /* 0x000fe20000000000 */
[----:B------:R-:W-:Y:S01]  /*1a50*/  CS2R R56, SRZ ;  /* 0x0000000000387805 */ /* 0x000fe2000001ff00 */
[----:B------:R-:W-:Y:S01]  /*1a60*/  UMOV UR16, UR6 ;  /* 0x0000000600107c82 */ /* 0x000fe20008000000 */
[----:B------:R-:W-:Y:S01]  /*1a70*/  CS2R R58, SRZ ;  /* 0x00000000003a7805 */ /* 0x000fe2000001ff00 */
[----:B------:R-:W-:Y:S01]  /*1a80*/  UMOV UR18, UR7 ;  /* 0x0000000700127c82 */ /* 0x000fe20008000000 */
[----:B------:R-:W-:Y:S01]  /*1a90*/  CS2R R60, SRZ ;  /* 0x00000000003c7805 */ /* 0x000fe2000001ff00 */
[----:B------:R-:W-:Y:S01]  /*1aa0*/  QGMMA.64x64x32.F32.E5M2.E5M2 R24, gdesc[UR16], RZ, !UPT ;  /* 0x00e00000101879f3 */ /* 0x000fe2000c7038ff */
[----:B------:R-:W-:Y:S01]  /*1ab0*/  UIADD3 UR16, UR6, 0x2, URZ ;  /* 0x0000000206107890 */ /* 0x000fe2000fffe03f */
[----:B------:R-:W-:Y:S01]  /*1ac0*/  CS2R R62, SRZ ;  /* 0x00000000003e7805 */ /* 0x000fe2000001ff00 */
[----:B------:R-:W-:Y:S01]  /*1ad0*/  UIADD3 UR18, UR7, 0x2, URZ ;  /* 0x0000000207127890 */ /* 0x000fe2000fffe03f */
[----:B------:R-:W-:Y:S01]  /*1ae0*/  CS2R R64, SRZ ;  /* 0x0000000000407805 */ /* 0x000fe2000001ff00 */
[----:B------:R-:W-:Y:S01]  /*1af0*/  UMOV UR17, 0x40000040 ;  /* 0x4000004000117882 */ /* 0x000fe20000000000 */
[----:B------:R-:W-:Y:S01]  /*1b00*/  UMOV UR19, 0x40000040 ;  /* 0x4000004000137882 */ /* 0x000fe20000000000 */
        /* <DEDUP_REMOVED lines=10> */
[----:B------:R-:W-:Y:S01]  /*1bb0*/  QGMMA.64x64x32.F32.E5M2.E5M2 R24, gdesc[UR16], R24 ;  /* 0x00e00000101879f3 */ /* 0x000fe20008703818 */
[----:B------:R-:W-:Y:S02]  /*1bc0*/  UIADD3 UR16, UR6, 0x4, URZ ;  /* 0x0000000406107890 */ /* 0x000fe4000fffe03f */
[----:B------:R-:W-:Y:S01]  /*1bd0*/  UIADD3 UR18, UR7, 0x4, URZ ;  /* 0x0000000407127890 */ /* 0x000fe2000fffe03f */
[----:B------:R-:W-:Y:S01]  /*1be0*/  UMOV UR17, 0x40000040 ;  /* 0x4000004000117882 */ /* 0x000fe20000000000 */
[----:B------:R-:W-:-:S07]  /*1bf0*/  UMOV UR19, 0x40000040 ;  /* 0x4000004000137882 */ /* 0x000fce0000000000 */
[----:B------:R-:W-:Y:S01]  /*1c00*/  QGMMA.64x64x32.F32.E5M2.E5M2 R24, gdesc[UR16], R24 ;  /* 0x00e00000101879f3 */ /* 0x000fe20008703818 */
[----:B------:R-:W-:Y:S02]  /*1c10*/  UIADD3 UR18, UR7, 0x6, URZ ;  /* 0x0000000607127890 */ /* 0x000fe4000fffe03f */
[----:B------:R-:W-:Y:S01]  /*1c20*/  UIADD3 UR16, UR6, 0x6, URZ ;  /* 0x0000000606107890 */ /* 0x000fe2000fffe03f */
[----:B------:R-:W-:Y:S01]  /*1c30*/  ULDC UR7, c[0x0][0x50c] ;  /* 0x0001430000077ab9 */ /* 0x000fe20000000800 */
[----:B------:R-:W-:Y:S01]  /*1c40*/  UMOV UR17, 0x40000040 ;  /* 0x4000004000117882 */ /* 0x000fe20000000000 */
[----:B------:R-:W-:Y:S01]  /*1c50*/  UISETP.NE.AND UP0, UPT, UR7, 0x4, UPT ;  /* 0x000000040700788c */ /* 0x000fe2000bf05270 */
[----:B------:R-:W-:Y:S01]  /*1c60*/  UMOV UR19, 0x40000040 ;  /* 0x4000004000137882 */ /* 0x000fe20000000000 */
[----:B------:R-:W-:Y:S02]  /*1c70*/  UMOV UR6, 0x4 ;  /* 0x0000000400067882 */ /* 0x000fe40000000000 */
[----:B------:R-:W-:-:S06]  /*1c80*/  USEL UR7, URZ, 0x1, UP0 ;  /* 0x000000013f077887 */ /* 0x000fcc0008000000 */
[----:B------:R-:W-:Y:S01]  /*1c90*/  ISETP.NE.AND P0, PT, RZ, UR7, PT ;  /* 0x00000007ff007c0c */ /* 0x000fe2000bf05270 */
[----:B------:R-:W-:-:S12]  /*1ca0*/  QGMMA.64x64x32.F32.E5M2.E5M2 R24, gdesc[UR16], R24, gsb0 ;  /* 0x00e00000101879f3 */ /* 0x000fd80008003818 */
[----:B------:R-:W-:Y:S05]  /*1cb0*/  @!P0 BRA `(.L_x_25) ;  /* 0x0000000000888947 */ /* 0x000fea0003800000 */
[----:B------:R-:W-:Y:S02]  /*1cc0*/  WARPGROUP.DEPBAR.LE gsb0, 0x0 ;  /* 0x00008000000079c5 */ /* 0x000fe40000010000 */
[----:B------:R-:W-:-:S01]  /*1cd0*/  FADD R85, RZ, R24 ;  /* 0x00000018ff557221 */ /* 0x000fc20000000000 */
[----:B------:R-:W-:Y:S01]  /*1ce0*/  FADD R84, RZ, R25 ;  /* 0x00000019ff547221 */ /* 0x000fe20000000000 */
        /* <DEDUP_REMOVED lines=30> */
[----:B------:R-:W-:-:S06]  /*1ed0*/  UMOV UR6, URZ ;  /* 0x0000003f00067c82 */ /* 0x000fcc0008000000 */
.L_x_25:
[----:B------:R-:W-:-:S04]  /*1ee0*/  UIADD3 UR25, UR5, 0x1, URZ ;  /* 0x0000000105197890 */ /* 0x000fc8000fffe03f */
[----:B------:R-:W-:-:S04]  /*1ef0*/  UISETP.NE.AND UP0, UPT, UR25, 0x3, UPT ;  /* 0x000000031900788c */ /* 0x000fc8000bf05270 */
[----:B------:R-:W-:Y:S02]  /*1f00*/  USEL UR8, URZ, 0x1, UP0 ;  /* 0x000000013f087887 */ /* 0x000fe40008000000 */
[----:B------:R-:W-:Y:S02]  /*1f10*/  USEL UR25, UR25, URZ, UP0 ;  /* 0x0000003f19197287 */ /* 0x000fe40008000000 */
[----:B------:R-:W-:-:S06]  /*1f20*/  ULOP3.LUT UR8, UR4, UR8, URZ, 0x3c, !UPT ;  /* 0x0000000804087292 */ /* 0x000fcc000f8e3c3f */
[----:B------:R-:W-:Y:S01]  /*1f30*/  IMAD.U32 R88, RZ, RZ, UR8 ;  /* 0x00000008ff587e24 */ /* 0x000fe2000f8e00ff */
[----:B------:R-:W-:-:S06]  /*1f40*/  UMOV UR8, 0x1 ;  /* 0x0000000100087882 */ /* 0x000fcc0000000000 */
.L_x_20:
[----:B------:R-:W-:-:S06]  /*1f50*/  UISETP.GE.AND UP0, UPT, UR10, 0x1, UPT ;  /* 0x000000010a00788c */ /* 0x000fcc000bf06270 */
[----:B------:R-:W-:-:S13]  /*1f60*/  PLOP3.LUT P0, PT, PT, PT, UP0, 0x80, 0x0 ;  /* 0x000000000000781c */ /* 0x000fda0003f0f008 */
[----:B------:R-:W-:Y:S05]  /*1f70*/  @!P0 BRA `(.L_x_26) ;  /* 0x0000000400988947 */ /* 0x000fea0003800000 */
[----:B01----:R-:W-:Y:S01]  /*1f80*/  IMAD.U32 R16, RZ, RZ, UR10 ;  /* 0x0000000aff107e24 */ /* 0x003fe2000f8e00ff */
[----:B------:R-:W-:Y:S01]  /*1f90*/  ULDC UR26, c[0x0][0x50c] ;  /* 0x00014300001a7ab9 */ /* 0x000fe20000000800 */
[----:B------:R-:W-:-:S07]  /*1fa0*/  IMAD.U32 R17, RZ, RZ, UR5 ;  /* 0x00000005ff117e24 */ /* 0x000fce000f8e00ff */
.L_x_34:
[----:B------:R-:W-:-:S13]  /*1fb0*/  ISETP.NE.AND P1, PT, R86, 0x3, PT ;  /* 0x000000035600780c */ /* 0x000fda0003f25270 */
[----:B------:R-:W-:Y:S05]  /*1fc0*/  @!P1 BRA `(.L_x_27) ;  /* 0x0000000000049947 */ /* 0x000fea0003800000 */
[----:B------:R-:W-:Y:S01]  /*1fd0*/  BPT.TRAP 0x1 ;  /* 0x000000040000795c */ /* 0x000fe20000300000 */
.L_x_27:
[----:B------:R-:W-:Y:S01]  /*1fe0*/  ULEA UR16, UR25, UR9, 0x3 ;  /* 0x0000000919107291 */ /* 0x000fe2000f8e183f */
[----:B------:R-:W-:-:S08]  /*1ff0*/  SHF.L.U32 R18, R88, 0x1f, RZ ;  /* 0x0000001f58127819 */ /* 0x000fd000000006ff */
[----:B------:R0:W1:Y:S01]  /*2000*/  SYNCS.PHASECHK.TRANS64.TRYWAIT P0, [UR16], R18 ;  /* 0x00000012ff0075a7 */ /* 0x0000620008000150 */
[----:B------:R-:W-:Y:S05]  /*2010*/  @!P1 BRA `(.L_x_28) ;  /* 0x0000000000049947 */ /* 0x000fea0003800000 */
[----:B------:R-:W-:Y:S01]  /*2020*/  BPT.TRAP 0x1 ;  /* 0x000000040000795c */ /* 0x000fe20000300000 */
.L_x_28:
[----:B-1----:R-:W-:Y:S05]  /*2030*/  @P0 BRA `(.L_x_29) ;  /* 0x0000000000080947 */ /* 0x002fea0003800000 */
[----:B------:R-:W1:Y:S02]  /*2040*/  SYNCS.PHASECHK.TRANS64.TRYWAIT P0, [UR16], R18 ;  /* 0x00000012ff0075a7 */ /* 0x000e640008000150 */
[----:B-1----:R-:W-:Y:S05]  /*2050*/  @!P0 BRA `(.L_x_30) ;  /* 0x0000004800588947 */ /* 0x002fea0003800000 */
.L_x_29:
[----:B------:R-:W-:Y:S01]  /*2060*/  UISETP.NE.AND UP0, UPT, UR7, URZ, UPT ;  /* 0x0000003f0700728c */ /* 0x000fe2000bf05270 */
[----:B------:R-:W-:Y:S01]  /*2070*/  WARPGROUP.ARRIVE ;  /* 0x00000000000079c5 */ /* 0x000fe20000000000 */
[----:B------:R-:W-:Y:S02]  /*2080*/  ULEA UR7, UR25, UR14, 0x9 ;  /* 0x0000000e19077291 */ /* 0x000fe4000f8e483f */
[----:B------:R-:W-:Y:S01]  /*2090*/  USEL UR8, UR8, URZ, !UP0 ;  /* 0x0000003f08087287 */ /* 0x000fe2000c000000 */
[----:B------:R-:W-:Y:S01]  /*20a0*/  UMOV UR17, 0x40000040 ;  /* 0x4000004000117882 */ /* 0x000fe20000000000 */
[----:B------:R-:W-:Y:S02]  /*20b0*/  UMOV UR19, 0x40000040 ;  /* 0x4000004000137882 */ /* 0x000fe40000000000 */
[----:B------:R-:W-:Y:S02]  /*20c0*/  UISETP.NE.U32.AND UP0, UPT, UR8, URZ, UPT ;  /* 0x0000003f0800728c */ /* 0x000fe4000bf05070 */
[----:B------:R-:W-:Y:S01]  /*20d0*/  ULEA UR8, UR25, UR15, 0x9 ;  /* 0x0000000f19087291 */ /* 0x000fe2000f8e483f */
[----:B------:R-:W-:Y:S01]  /*20e0*/  UMOV UR16, UR7 ;  /* 0x0000000700107c82 */ /* 0x000fe20008000000 */
[----:B------:R-:W-:-:S05]  /*20f0*/  UIADD3 UR6, UR6, 0x4, URZ ;  /* 0x0000000406067890 */ /* 0x000fca000fffe03f */
[----:B------:R-:W-:Y:S02]  /*2100*/  UMOV UR18, UR8 ;  /* 0x0000000800127c82 */ /* 0x000fe40008000000 */
[----:B------:R-:W-:Y:S01]  /*2110*/  QGMMA.64x64x32.F32.E5M2.E5M2 R24, gdesc[UR16], R24, UP0 ;  /* 0x00e00000101879f3 */ /* 0x000fe2000bf03818 */
[----:B------:R-:W-:Y:S02]  /*2120*/  UIADD3 UR16, UR7, 0x2, URZ ;  /* 0x0000000207107890 */ /* 0x000fe4000fffe03f */
[----:B------:R-:W-:Y:S01]  /*2130*/  UIADD3 UR18, UR8, 0x2, URZ ;  /* 0x0000000208127890 */ /* 0x000fe2000fffe03f */
[----:B------:R-:W-:Y:S01]  /*2140*/  UMOV UR17, 0x40000040 ;  /* 0x4000004000117882 */ /* 0x000fe20000000000 */
[----:B------:R-:W-:Y:S01]  /*2150*/  UMOV UR19, 0x40000040 ;  /* 0x4000004000137882 */ /* 0x000fe20000000000 */
[----:B------:R-:W-:-:S06]  /*2160*/  UISETP.NE.AND UP0, UPT, UR6, UR26, UPT ;  /* 0x0000001a0600728c */ /* 0x000fcc000bf05270 */
        /* <DEDUP_REMOVED lines=8> */
[----:B------:R-:W-:Y:S01]  /*21f0*/  UMOV UR17, 0x40000040 ;  /* 0x4000004000117882 */ /* 0x000fe20000000000 */
[----:B------:R-:W-:Y:S01]  /*2200*/  UMOV UR19, 0x40000040 ;  /* 0x4000004000137882 */ /* 0x000fe20000000000 */
[----:B------:R-:W-:-:S06]  /*2210*/  USEL UR7, URZ, 0x1, UP0 ;  /* 0x000000013f077887 */ /* 0x000fcc0008000000 */
[----:B------:R-:W-:Y:S01]  /*2220*/  ISETP.NE.AND P0, PT, RZ, UR7, PT ;  /* 0x00000007ff007c0c */ /* 0x000fe2000bf05270 */
[----:B------:R-:W-:Y:S03]  /*2230*/  QGMMA.64x64x32.F32.E5M2.E5M2 R24, gdesc[UR16], R24, gsb0 ;  /* 0x00e00000101879f3 */ /* 0x000fe60008003818 */
[----:B------:R-:W-:-:S09]  /*2240*/  WARPGROUP.DEPBAR.LE gsb0, 0x1 ;  /* 0x00008000000079c5 */ /* 0x000fd20000010100 */
[----:B------:R-:W-:Y:S05]  /*2250*/  @!P0 BRA `(.L_x_31) ;  /* 0x0000000000888947 */ /* 0x000fea0003800000 */
[----:B------:R-:W-:Y:S02]  /*2260*/  WARPGROUP.DEPBAR.LE gsb0, 0x0 ;  /* 0x00008000000079c5 */ /* 0x000fe40000010000 */
[----:B------:R-:W-:-:S01]  /*2270*/  FADD R85, R24, R85 ;  /* 0x0000005518557221 */ /* 0x000fc20000000000 */
[----:B------:R-:W-:Y:S01]  /*2280*/  FADD R84, R25, R84 ;  /* 0x0000005419547221 */ /* 0x000fe20000000000 */
        /* <DEDUP_REMOVED lines=30> */
[----:B------:R-:W-:-:S06]  /*2470*/  UMOV UR6, URZ ;  /* 0x0000003f00067c82 */ /* 0x000fcc0008000000 */
.L_x_31:
[----:B------:R-:W-:Y:S05]  /*2480*/  @!P1 BRA `(.L_x_32) ;  /* 0x0000000000049947 */ /* 0x000fea0003800000 */
[----:B------:R-:W-:Y:S01]  /*2490*/  BPT.TRAP 0x1 ;  /* 0x000000040000795c */ /* 0x000fe20000300000 */
.L_x_32:
[----:B------:R-:W-:-:S13]  /*24a0*/  ISETP.NE.AND P0, PT, R13, RZ, PT ;  /* 0x000000ff0d00720c */ /* 0x000fda0003f05270 */
[----:B01----:R-:W-:-:S05]  /*24b0*/  @P0 LEA R18, R17, UR9, 0x3 ;  /* 0x0000000911120c11 */ /* 0x003fca000f8e18ff */
[----:B------:R-:W-:-:S05]  /*24c0*/  @P0 VIADD R19, R18, 0x18 ;  /* 0x0000001812130836 */ /* 0x000fca0000000000 */
[----:B------:R-:W-:-:S04]  /*24d0*/  @P0 PRMT R19, R12, 0x654, R19 ;  /* 0x000006540c130816 */ /* 0x000fc80000000013 */
[----:B------:R0:W-:Y:S01]  /*24e0*/  @P0 SYNCS.ARRIVE.TRANS64.RED.A1T0 RZ, [R19+URZ], RZ ;  /* 0x000000ff13ff09a7 */ /* 0x0001e2000810043f */
[----:B------:R-:W-:-:S13]  /*24f0*/  ISETP.GT.U32.AND P0, PT, R7, 0x1, PT ;  /* 0x000000010700780c */ /* 0x000fda0003f04070 */
[----:B0-----:R-:W-:Y:S05]  /*2500*/  @P0 BRA `(.L_x_33) ;  /* 0x0000000000040947 */ /* 0x001fea0003800000 */
[----:B------:R-:W-:Y:S01]  /*2510*/  BPT.TRAP 0x1 ;  /* 0x000000040000795c */ /* 0x000fe20000300000 */
.L_x_33:
[----:B------:R-:W-:Y:S01]  /*2520*/  UIADD3 UR25, UR25, 0x1, URZ ;  /* 0x0000000119197890 */ /* 0x000fe2000fffe03f */
[C---:B------:R-:W-:Y:S01]  /*2530*/  ISETP.GT.AND P1, PT, R16.reuse, 0x1, PT ;  /* 0x000000011000780c */ /* 0x040fe20003f24270 */
[----:B------:R-:W-:Y:S02]  /*2540*/  VIADD R17, R17, 0x1 ;  /* 0x0000000111117836 */ /* 0x000fe40000000000 */
[----:B------:R-:W-:Y:S01]  /*2550*/  UISETP.NE.AND UP0, UPT, UR25, 0x3, UPT ;  /* 0x000000031900788c */ /* 0x000fe2000bf05270 */
[----:B------:R-:W-:Y:S02]  /*2560*/  VIADD R16, R16, 0xffffffff ;  /* 0xffffffff10107836 */ /* 0x000fe40000000000 */
[C---:B------:R-:W-:Y:S01]  /*2570*/  ISETP.NE.AND P0, PT, R17.reuse, 0x3, PT ;  /* 0x000000031100780c */ /* 0x040fe20003f05270 */
[----:B------:R-:W-:Y:S02]  /*2580*/  USEL UR8, URZ, 0x1, UP0 ;  /* 0x000000013f087887 */ /* 0x000fe40008000000 */
[----:B------:R-:W-:Y:S01]  /*2590*/  USEL UR25, UR25, URZ, UP0 ;  /* 0x0000003f19197287 */ /* 0x000fe20008000000 */
[----:B------:R-:W-:-:S03]  /*25a0*/  SEL R17, R17, RZ, P0 ;  /* 0x000000ff11117207 */ /* 0x000fc60000000000 */
[----:B------:R-:W-:Y:S01]  /*25b0*/  LOP3.LUT R88, R88, UR8, RZ, 0x3c, !PT ;  /* 0x0000000858587c12 */ /* 0x000fe2000f8e3cff */
[----:B------:R-:W-:Y:S01]  /*25c0*/  UMOV UR8, 0x1 ;  /* 0x0000000100087882 */ /* 0x000fe20000000000 */
[----:B------:R-:W-:Y:S06]  /*25d0*/  @P1 BRA `(.L_x_34) ;  /* 0xfffffff800741947 */ /* 0x000fec000383ffff */
.L_x_26:
[----:B------:R-:W-:Y:S01]  /*25e0*/  UISETP.NE.AND UP0, UPT, UR6, URZ, UPT ;  /* 0x0000003f0600728c */ /* 0x000fe2000bf05270 */
[----:B01----:R-:W0:Y:S01]  /*25f0*/  LDC R16, c[0x0][0x28c] ;  /* 0x0000a300ff107b82 */ /* 0x003e220000000800 */
[----:B------:R-:W-:Y:S02]  /*2600*/  IMAD.U32 R17, RZ, RZ, UR24 ;  /* 0x00000018ff117e24 */ /* 0x000fe4000f8e00ff */
[----:B------:R-:W-:-:S06]  /*2610*/  USEL UR6, URZ, 0x1, !UP0 ;  /* 0x000000013f067887 */ /* 0x000fcc000c000000 */
[----:B------:R-:W-:-:S13]  /*2620*/  ISETP.NE.AND P0, PT, RZ, UR6, PT ;  /* 0x00000006ff007c0c */ /* 0x000fda000bf05270 */
[----:B------:R-:W-:Y:S05]  /*2630*/  @!P0 BRA `(.L_x_35) ;  /* 0x0000000000848947 */ /* 0x000fea0003800000 */
[----:B------:R-:W-:Y:S02]  /*2640*/  WARPGROUP.DEPBAR.LE gsb0, 0x0 ;  /* 0x00008000000079c5 */ /* 0x000fe40000010000 */
[----:B------:R-:W-:Y:S01]  /*2650*/  FADD R85, R24, R85 ;  /* 0x0000005518557221 */ /* 0x000fe20000000000 */
        /* <DEDUP_REMOVED lines=30> */
[----:B------:R-:W-:-:S07]  /*2840*/  FADD R22, R22, R55 ;  /* 0x0000003716167221 */ /* 0x000fce0000000000 */
.L_x_35:
[----:B0-----:R-:W-:Y:S01]  /*2850*/  ISETP.GE.AND P0, PT, R16, 0x1, PT ;  /* 0x000000011000780c */ /* 0x001fe20003f06270 */
[----:B------:R0:W-:Y:S01]  /*2860*/  SYNCS.ARRIVE.TRANS64.A1T0 RZ, [R17+UR23], RZ ;  /* 0x000000ff11ff79a7 */ /* 0x0001e20008100017 */
[----:B------:R-:W-:-:S11]  /*2870*/  WARPGROUP.DEPBAR.LE gsb0, 0x0 ;  /* 0x00008000000079c5 */ /* 0x000fd60000010000 */
[----:B------:R-:W-:Y:S05]  /*2880*/  @!P0 BRA `(.L_x_36) ;  /* 0x0000000000488947 */ /* 0x000fea0003800000 */
[----:B------:R-:W-:-:S13]  /*2890*/  ISETP.NE.AND P0, PT, R86, 0x3, PT ;  /* 0x000000035600780c */ /* 0x000fda0003f05270 */
[----:B------:R-:W-:Y:S05]  /*28a0*/  @!P0 BRA `(.L_x_37) ;  /* 0x0000000000048947 */ /* 0x000fea0003800000 */
[----:B------:R-:W-:Y:S01]  /*28b0*/  BPT.TRAP 0x1 ;  /* 0x000000040000795c */ /* 0x000fe20000300000 */
.L_x_37:
[----:B------:R-:W-:-:S13]  /*28c0*/  ISETP.NE.AND P0, PT, R13, RZ, PT ;  /* 0x000000ff0d00720c */ /* 0x000fda0003f05270 */
[----:B------:R-:W-:-:S05]  /*28d0*/  VOTEU.ANY UP0, P0 ;  /* 0x00000000003f7886 */ /* 0x000fca0000000100 */
[----:B------:R-:W-:-:S06]  /*28e0*/  @UP0 UIADD3 UR6, UR10, UR5, URZ ;  /* 0x000000050a060290 */ /* 0x000fcc000fffe03f */
[----:B------:R-:W-:Y:S02]  /*28f0*/  IMAD.U32 R16, RZ, RZ, UR6 ;  /* 0x00000006ff107e24 */ /* 0x000fe4000f8e00ff */
[----:B------:R-:W-:Y:S02]  /*2900*/  IMAD.U32 R19, RZ, RZ, UR6 ;  /* 0x00000006ff137e24 */ /* 0x000fe4000f8e00ff */
[----:B0-----:R-:W-:-:S05]  /*2910*/  @P0 IMAD.WIDE.U32 R16, R16, -0x55555555, RZ ;  /* 0xaaaaaaab10100825 */ /* 0x001fca00078e00ff */
[----:B------:R-:W-:-:S05]  /*2920*/  @P0 SHF.R.U32.HI R16, RZ, 0x1, R17 ;  /* 0x00000001ff100819 */ /* 0x000fca0000011611 */
[----:B------:R-:W-:-:S05]  /*2930*/  @P0 IMAD R16, R16, -0x3, R19 ;  /* 0xfffffffd10100824 */ /* 0x000fca00078e0213 */
[----:B------:R-:W-:-:S05]  /*2940*/  @P0 LEA R16, R16, UR9, 0x3 ;  /* 0x0000000910100c11 */ /* 0x000fca000f8e18ff */
[----:B------:R-:W-:-:S05]  /*2950*/  @P0 VIADD R17, R16, 0x18 ;  /* 0x0000001810110836 */ /* 0x000fca0000000000 */
[----:B------:R-:W-:-:S04]  /*2960*/  @P0 PRMT R17, R12, 0x654, R17 ;  /* 0x000006540c110816 */ /* 0x000fc80000000011 */
[----:B------:R1:W-:Y:S01]  /*2970*/  @P0 SYNCS.ARRIVE.TRANS64.RED.A1T0 RZ, [R17+URZ], RZ ;  /* 0x000000ff11ff09a7 */ /* 0x0003e2000810043f */
[----:B------:R-:W-:-:S13]  /*2980*/  ISETP.GT.U32.AND P0, PT, R7, 0x1, PT ;  /* 0x000000010700780c */ /* 0x000fda0003f04070 */
[----:B-1----:R-:W-:Y:S05]  /*2990*/  @P0 BRA `(.L_x_36) ;  /* 0x0000000000040947 */ /* 0x002fea0003800000 */
[----:B------:R-:W-:Y:S01]  /*29a0*/  BPT.TRAP 0x1 ;  /* 0x000000040000795c */ /* 0x000fe20000300000 */
.L_x_36:
[----:B------:R-:W-:Y:S01]  /*29b0*/  SHF.L.U32 R16, R87, 0x1f, RZ ;  /* 0x0000001f57107819 */ /* 0x000fe200000006ff */
[----:B------:R-:W-:Y:S01]  /*29c0*/  UIADD3 UR5, UR22, UR5, URZ ;  /* 0x0000000516057290 */ /* 0x000fe2000fffe03f */
[----:B------:R-:W1:Y:S01]  /*29d0*/  LDC R31, c[0x0][0x288] ;  /* 0x0000a200ff1f7b82 */ /* 0x000e620000000800 */
[----:B------:R-:W-:Y:S01]  /*29e0*/  UISETP.GE.U32.AND UP1, UPT, UR22, 0x3, UPT ;  /* 0x000000031600788c */ /* 0x000fe2000bf26070 */
[----:B------:R-:W-:Y:S01]  /*29f0*/  IMAD.SHL.U32 R24, R20, 0x2, RZ ;  /* 0x0000000214187824 */ /* 0x000fe200078e00ff */
[----:B------:R-:W-:Y:S02]  /*2a00*/  UISETP.GT.U32.AND UP0, UPT, UR5, 0x2, UPT ;  /* 0x000000020500788c */ /* 0x000fe4000bf04070 */
[----:B------:R-:W-:Y:S02]  /*2a10*/  UIMAD.WIDE.U32 UR6, UR5, -0x55555555, URZ ;  /* 0xaaaaaaab050678a5 */ /* 0x000fe4000f8e003f */
[----:B------:R-:W-:Y:S01]  /*2a20*/  UISETP.LT.U32.AND UP0, UPT, UR22, 0x3, UP0 ;  /* 0x000000031600788c */ /* 0x000fe20008701070 */
[----:B------:R-:W4:Y:S01]  /*2a30*/  SYNCS.PHASECHK.TRANS64.TRYWAIT P0, [UR11+0x8], R16 ;  /* 0x00000810ff0075a7 */ /* 0x000f22000800014b */
[----:B------:R-:W-:Y:S01]  /*2a40*/  USHF.R.U32.HI UR6, URZ, 0x1, UR7 ;  /* 0x000000013f067899 */ /* 0x000fe20008011607 */
[----:B------:R-:W-:Y:S01]  /*2a50*/  SHF.R.S32.HI R25, RZ, 0x1f, R24 ;  /* 0x0000001fff197819 */ /* 0x000fe20000011418 */
[----:B------:R-:W-:-:S02]  /*2a60*/  USEL UR8, URZ, 0x1, !UP0 ;  /* 0x000000013f087887 */ /* 0x000fc4000c000000 */
[----:B------:R-:W-:Y:S02]  /*2a70*/  UIMAD UR5, UR6, -0x3, UR5 ;  /* 0xfffffffd060578a4 */ /* 0x000fe4000f8e0205 */
[----:B------:R-:W-:-:S04]  /*2a80*/  ULOP3.LUT UR4, UR4, UR8, URZ, 0x3c, !UPT ;  /* 0x0000000804047292 */ /* 0x000fc8000f8e3c3f */
[----:B------:R-:W-:Y:S01]  /*2a90*/  @UP1 ULOP3.LUT UR4, UR4, 0x1, UR6, 0x78, !UPT ;  /* 0x0000000104041892 */ /* 0x000fe2000f8e7806 */
[----:B-1--4-:R-:W-:Y:S11]  /*2aa0*/  @!P0 BRA `(.L_x_38) ;  /* 0x0000003c00dc8947 */ /* 0x012ff60003800000 */
.L_x_131:
[----:B------:R-:W-:Y:S01]  /*2ab0*/  IMAD.SHL.U32 R33, R4, 0x40, RZ ;  /* 0x0000004004217824 */ /* 0x000fe200078e00ff */
[----:B------:R-:W-:Y:S01]  /*2ac0*/  ULDC UR8, c[0x0][0x284] ;  /* 0x0000a10000087ab9 */ /* 0x000fe20000000800 */
[----:B------:R-:W-:Y:S01]  /*2ad0*/  IMAD.SHL.U32 R4, R6, 0x40, RZ ;  /* 0x0000004006047824 */ /* 0x000fe200078e00ff */
[----:B------:R-:W-:Y:S01]  /*2ae0*/  SHF.R.S32.HI R32, RZ, 0x1f, R5 ;  /* 0x0000001fff207819 */ /* 0x000fe20000011405 */
[----:B------:R-:W-:Y:S01]  /*2af0*/  ULDC.64 UR6, c[0x0][0x5d0] ;  /* 0x0001740000067ab9 */ /* 0x000fe20000000a00 */
[----:B------:R-:W-:Y:S01]  /*2b00*/  SHF.R.S32.HI R30, RZ, 0x1f, R33 ;  /* 0x0000001fff1e7819 */ /* 0x000fe20000011421 */
[----:B0-----:R-:W-:Y:S01]  /*2b10*/  IMAD.WIDE.U32 R16, R5, UR6, R24 ;  /* 0x0000000605107c25 */ /* 0x001fe2000f8e0018 */
[----:B------:R-:W-:-:S03]  /*2b20*/  ISETP.GE.AND P0, PT, R4, UR8, PT ;  /* 0x0000000804007c0c */ /* 0x000fc6000bf06270 */
[----:B------:R-:W-:Y:S01]  /*2b30*/  IMAD R18, R32, UR6, RZ ;  /* 0x0000000620127c24 */ /* 0x000fe2000f8e02ff */
[C---:B------:R-:W-:Y:S02]  /*2b40*/  ISETP.GE.OR P0, PT, R33.reuse, R31, P0 ;  /* 0x0000001f2100720c */ /* 0x040fe40000706670 */
[----:B------:R-:W-:Y:S01]  /*2b50*/  IADD3 R16, P1, R33, R16, RZ ;  /* 0x0000001021107210 */ /* 0x000fe20007f3e0ff */
[----:B------:R-:W-:-:S05]  /*2b60*/  IMAD R19, R5, UR7, R18 ;  /* 0x0000000705137c24 */ /* 0x000fca000f8e0212 */
[----:B------:R-:W-:-:S05]  /*2b70*/  IADD3.X R17, R30, R17, R19, P1, !PT ;  /* 0x000000111e117210 */ /* 0x000fca0000ffe413 */
[----:B------:R-:W-:Y:S05]  /*2b80*/  @P0 BRA `(.L_x_39) ;  /* 0x0000002400a80947 */ /* 0x000fea0003800000 */
[----:B------:R-:W0:Y:S01]  /*2b90*/  LDC.64 R26, c[0x0][0x5c8] ;  /* 0x00017200ff1a7b82 */ /* 0x000e220000000a00 */
[----:B------:R-:W-:Y:S01]  /*2ba0*/  IMAD.WIDE R28, R6, 0x40, R10 ;  /* 0x00000040061c7825 */ /* 0x000fe200078e020a */
[----:B------:R-:W-:Y:S01]  /*2bb0*/  ULDC.64 UR6, c[0x0][0x5c0] ;  /* 0x0001700000067ab9 */ /* 0x000fe20000000a00 */
[----:B------:R-:W-:Y:S02]  /*2bc0*/  BSSY B0, `(.L_x_39) ;  /* 0x0000266000007945 */ /* 0x000fe40003800000 */
[-C--:B0-----:R-:W-:Y:S02]  /*2bd0*/  IMAD R6, R29, R26.reuse, RZ ;  /* 0x0000001a1d067224 */ /* 0x081fe400078e02ff */
[----:B------:R-:W-:-:S04]  /*2be0*/  IMAD.WIDE.U32 R16, R28, R26, R16 ;  /* 0x0000001a1c107225 */ /* 0x000fc800078e0010 */
[----:B------:R-:W-:Y:S01]  /*2bf0*/  IMAD R19, R28, R27, R6 ;  /* 0x0000001b1c137224 */ /* 0x000fe200078e0206 */
[----:B------:R-:W-:Y:S02]  /*2c00*/  LEA R18, P0, R26, R16, 0x3 ;  /* 0x000000101a127211 */ /* 0x000fe400078018ff */
[----:B------:R-:W-:Y:S01]  /*2c10*/  IADD3 R16, P1, R16, UR6, RZ ;  /* 0x0000000610107c10 */ /* 0x000fe2000ff3e0ff */
[----:B------:R-:W-:Y:S01]  /*2c20*/  IMAD.IADD R19, R17, 0x1, R19 ;  /* 0x0000000111137824 */ /* 0x000fe200078e0213 */
[----:B------:R-:W-:-:S04]  /*2c30*/  IADD3 R18, P2, R18, UR6, RZ ;  /* 0x0000000612127c10 */ /* 0x000fc8000ff5e0ff */
[----:B------:R-:W-:Y:S01]  /*2c40*/  LEA.HI.X R6, R26, R19, R27, 0x3, P0 ;  /* 0x000000131a067211 */ /* 0x000fe200000f1c1b */
[----:B------:R-:W-:Y:S01]  /*2c50*/  IMAD R26, R20, -0x2, R31 ;  /* 0xfffffffe141a7824 */ /* 0x000fe200078e021f */
[----:B---3-5:R-:W-:Y:S02]  /*2c60*/  FSETP.NEU.AND P0, PT, R15, RZ, PT ;  /* 0x000000ff0f00720b */ /* 0x028fe40003f0d000 */
[----:B------:R-:W-:Y:S01]  /*2c70*/  IADD3.X R17, R19, UR7, RZ, P1, !PT ;  /* 0x0000000713117c10 */ /* 0x000fe20008ffe4ff */
[----:B------:R-:W-:Y:S01]  /*2c80*/  IMAD.IADD R26, R26, 0x1, -R33 ;  /* 0x000000011a1a7824 */ /* 0x000fe200078e0a21 */
[----:B------:R-:W-:Y:S01]  /*2c90*/  IADD3.X R19, R6, UR7, RZ, P2, !PT ;  /* 0x0000000706137c10 */ /* 0x000fe200097fe4ff */
[----:B------:R-:W-:-:S08]  /*2ca0*/  IMAD.IADD R6, R21, 0x1, -R4 ;  /* 0x0000000115067824 */ /* 0x000fd000078e0a04 */
[----:B------:R-:W-:Y:S05]  /*2cb0*/  @!P0 BRA `(.L_x_40) ;  /* 0x0000001c00188947 */ /* 0x000fea0003800000 */
[----:B------:R-:W-:Y:S01]  /*2cc0*/  ULDC.64 UR6, c[0x0][0x5b8] ;  /* 0x00016e0000067ab9 */ /* 0x000fe20000000a00 */
[----:B------:R-:W-:Y:S01]  /*2cd0*/  ULDC.64 UR16, c[0x0][0x5a8] ;  /* 0x00016a0000107ab9 */ /* 0x000fe20000000a00 */
[----:B------:R-:W-:Y:S01]  /*2ce0*/  IMAD.WIDE.U32 R24, R5, UR6, R24 ;  /* 0x0000000605187c25 */ /* 0x000fe2000f8e0018 */
[----:B------:R-:W-:Y:S03]  /*2cf0*/  BSSY B1, `(.L_x_41) ;  /* 0x0000010000017945 */ /* 0x000fe60003800000 */
[----:B------:R-:W-:Y:S01]  /*2d00*/  IMAD R4, R32, UR6, RZ ;  /* 0x0000000620047c24 */ /* 0x000fe2000f8e02ff */
[----:B------:R-:W-:-:S03]  /*2d10*/  IADD3 R24, P0, R33, R24, RZ ;  /* 0x0000001821187210 */ /* 0x000fc60007f1e0ff */
[----:B------:R-:W-:Y:S01]  /*2d20*/  IMAD R5, R5, UR7, R4 ;  /* 0x0000000705057c24 */ /* 0x000fe2000f8e0204 */
[----:B------:R-:W-:Y:S02]  /*2d30*/  ULDC.64 UR6, c[0x0][0x5b0] ;  /* 0x00016c0000067ab9 */ /* 0x000fe40000000a00 */
[----:B------:R-:W-:Y:S02]  /*2d40*/  IMAD R27, R29, UR6, RZ ;  /* 0x000000061d1b7c24 */ /* 0x000fe4000f8e02ff */
[----:B------:R-:W-:Y:S02]  /*2d50*/  IADD3.X R25, R30, R25, R5, P0, !PT ;  /* 0x000000191e197210 */ /* 0x000fe400007fe405 */
[----:B------:R-:W-:Y:S01]  /*2d60*/  ISETP.GE.AND P0, PT, R26, 0x1, PT ;  /* 0x000000011a00780c */ /* 0x000fe20003f06270 */
[C---:B------:R-:W-:Y:S02]  /*2d70*/  IMAD R27, R28.reuse, UR7, R27 ;  /* 0x000000071c1b7c24 */ /* 0x040fe4000f8e021b */
[----:B------:R-:W-:Y:S01]  /*2d80*/  IMAD.WIDE.U32 R4, R28, UR6, R24 ;  /* 0x000000061c047c25 */ /* 0x000fe2000f8e0018 */
[----:B------:R-:W-:-:S02]  /*2d90*/  ISETP.LT.OR P3, PT, R6, 0x1, !P0 ;  /* 0x000000010600780c */ /* 0x000fc40004761670 */
[----:B------:R-:W-:-:S04]  /*2da0*/  IADD3 R4, P1, R4, UR16, RZ ;  /* 0x0000001004047c10 */ /* 0x000fc8000ff3e0ff */
[--C-:B------:R-:W-:Y:S02]  /*2db0*/  IADD3.X R5, R5, UR17, R27.reuse, P1, !PT ;  /* 0x0000001105057c10 */ /* 0x100fe40008ffe41b */
[----:B------:R-:W-:-:S05]  /*2dc0*/  PRMT R27, RZ, 0x7610, R27 ;  /* 0x00007610ff1b7816 */ /* 0x000fca000000001b */
[----:B------:R-:W-:Y:S05]  /*2dd0*/  @P3 BRA `(.L_x_42) ;  /* 0x0000000000043947 */ /* 0x000fea0003800000 */
[----:B------:R0:W5:Y:S02]  /*2de0*/  LDG.E.U8 R27, desc[UR20][R4.64] ;  /* 0x00000014041b7981 */ /* 0x000164000c1e1100 */
.L_x_42:
[----:B------:R-:W-:Y:S05]  /*2df0*/  BSYNC B1 ;  /* 0x0000000000017941 */ /* 0x000fea0003800000 */
.L_x_41:
[----:B-----5:R-:W-:Y:S01]  /*2e00*/  LOP3.LUT R27, R27, 0xff, RZ, 0xc0, !PT ;  /* 0x000000ff1b1b7812 */ /* 0x020fe200078ec0ff */
[----:B------:R-:W-:Y:S01]  /*2e10*/  BSSY B1, `(.L_x_43) ;  /* 0x000000c000017945 */ /* 0x000fe20003800000 */
[----:B------:R-:W-:Y:S02]  /*2e20*/  ISETP.GE.AND P1, PT, R26, 0x2, PT ;  /* 0x000000021a00780c */ /* 0x000fe40003f26270 */
[----:B------:R-:W-:Y:S02]  /*2e30*/  F2FP.F16.E5M2.UNPACK_B R27, R27 ;  /* 0x0000001bff1b723e */ /* 0x000fe400020004ff */
[----:B------:R-:W-:-:S03]  /*2e40*/  ISETP.LT.OR P2, PT, R6, 0x1, !P1 ;  /* 0x000000010600780c */ /* 0x000fc60004f41670 */
[----:B------:R-:W-:Y:S01]  /*2e50*/  HADD2.F32 R30, -RZ, R27.H0_H0 ;  /* 0x2000001bff1e7230 */ /* 0x000fe20000004100 */
[----:B------:R-:W-:-:S04]  /*2e60*/  PRMT R27, RZ, 0x7610, R27 ;  /* 0x00007610ff1b7816 */ /* 0x000fc8000000001b */
[----:B------:R-:W-:-:S04]  /*2e70*/  FMUL R30, R30, R15 ;  /* 0x0000000f1e1e7220 */ /* 0x000fc80000400000 */
[----:B--2---:R-:W-:-:S05]  /*2e80*/  FFMA R30, R85, R14, R30 ;  /* 0x0000000e551e7223 */ /* 0x004fca000000001e */
[----:B------:R-:W-:-:S05]  /*2e90*/  F2FP.SATFINITE.E5M2.F32.PACK_AB_MERGE_C R31, RZ, R30, RZ ;  /* 0x0000001eff1f723e */ /* 0x000fca00048060ff */
[----:B------:R1:W-:Y:S01]  /*2ea0*/  @!P3 STG.E.U8 desc[UR20][R16.64], R31 ;  /* 0x0000001f1000b986 */ /* 0x0003e2000c101114 */
[----:B------:R-:W-:Y:S05]  /*2eb0*/  @P2 BRA `(.L_x_44) ;  /* 0x0000000000042947 */ /* 0x000fea0003800000 */
[----:B------:R2:W5:Y:S02]  /*2ec0*/  LDG.E.U8 R27, desc[UR20][R4.64+0x1] ;  /* 0x00000114041b7981 */ /* 0x000564000c1e1100 */
.L_x_44:
[----:B------:R-:W-:Y:S05]  /*2ed0*/  BSYNC B1 ;  /* 0x0000000000017941 */ /* 0x000fea0003800000 */
.L_x_43:
[----:B-----5:R-:W-:Y:S01]  /*2ee0*/  LOP3.LUT R27, R27, 0xff, RZ, 0xc0, !PT ;  /* 0x000000ff1b1b7812 */ /* 0x020fe200078ec0ff */
[----:B------:R-:W-:Y:S01]  /*2ef0*/  BSSY B1, `(.L_x_45) ;  /* 0x0000012000017945 */ /* 0x000fe20003800000 */
[----:B-1----:R-:W-:Y:S02]  /*2f00*/  IADD3 R31, P3, R28, 0x8, RZ ;  /* 0x000000081c1f7810 */ /* 0x002fe40007f7e0ff */
[----:B------:R-:W-:Y:S02]  /*2f10*/  F2FP.F16.E5M2.UNPACK_B R27, R27 ;  /* 0x0000001bff1b723e */ /* 0x000fe400020004ff */
[----:B------:R-:W-:Y:S01]  /*2f20*/  ISETP.LT.OR P0, PT, R6, 0x9, !P0 ;  /* 0x000000090600780c */ /* 0x000fe20004701670 */
[----:B------:R-:W-:Y:S02]  /*2f30*/  IMAD.X R29, RZ, RZ, R29, P3 ;  /* 0x000000ffff1d7224 */ /* 0x000fe400018e061d */
[----:B------:R-:W-:Y:S02]  /*2f40*/  HADD2.F32 R28, -RZ, R27.H0_H0 ;  /* 0x2000001bff1c7230 */ /* 0x000fe40000004100 */
[----:B------:R-:W-:-:S04]  /*2f50*/  IMAD.WIDE.U32 R24, R31, UR6, R24 ;  /* 0x000000061f187c25 */ /* 0x000fc8000f8e0018 */
[----:B------:R-:W-:Y:S01]  /*2f60*/  FMUL R27, R28, R15 ;  /* 0x0000000f1c1b7220 */ /* 0x000fe20000400000 */
[----:B------:R-:W-:Y:S01]  /*2f70*/  IMAD R28, R29, UR6, RZ ;  /* 0x000000061d1c7c24 */ /* 0x000fe2000f8e02ff */
[----:B------:R-:W-:Y:S02]  /*2f80*/  IADD3 R24, P3, R24, UR16, RZ ;  /* 0x0000001018187c10 */ /* 0x000fe4000ff7e0ff */
[----:B------:R-:W-:Y:S01]  /*2f90*/  FFMA R27, R84, R14, R27 ;  /* 0x0000000e541b7223 */ /* 0x000fe2000000001b */
[----:B------:R-:W-:-:S04]  /*2fa0*/  IMAD R31, R31, UR7, R28 ;  /* 0x000000071f1f7c24 */ /* 0x000fc8000f8e021c */
[----:B------:R-:W-:Y:S02]  /*2fb0*/  F2FP.SATFINITE.E5M2.F32.PACK_AB_MERGE_C R29, RZ, R27, RZ ;  /* 0x0000001bff1d723e */ /* 0x000fe400048060ff */
[----:B------:R-:W-:Y:S02]  /*2fc0*/  IADD3.X R25, R25, UR17, R31, P3, !PT ;  /* 0x0000001119197c10 */ /* 0x000fe40009ffe41f */
[----:B------:R-:W-:Y:S01]  /*2fd0*/  PRMT R27, RZ, 0x7610, R27 ;  /* 0x00007610ff1b7816 */ /* 0x000fe2000000001b */
[----:B------:R1:W-:Y:S01]  /*2fe0*/  @!P2 STG.E.U8 desc[UR20][R16.64+0x1], R29 ;  /* 0x0000011d1000a986 */ /* 0x0003e2000c101114 */
[----:B------:R-:W-:Y:S05]  /*2ff0*/  @P0 BRA `(.L_x_46) ;  /* 0x0000000000040947 */ /* 0x000fea0003800000 */
[----:B------:R3:W5:Y:S02]  /*3000*/  LDG.E.U8 R27, desc[UR20][R24.64] ;  /* 0x00000014181b7981 */ /* 0x000764000c1e1100 */
.L_x_46:
[----:B------:R-:W-:Y:S05]  /*3010*/  BSYNC B1 ;  /* 0x0000000000017941 */ /* 0x000fea0003800000 */
.L_x_45:
[----:B-----5:R-:W-:Y:S01]  /*3020*/  LOP3.LUT R27, R27, 0xff, RZ, 0xc0, !PT ;  /* 0x000000ff1b1b7812 */ /* 0x020fe200078ec0ff */
[----:B------:R-:W-:Y:S01]  /*3030*/  BSSY B1, `(.L_x_47) ;  /* 0x000000b000017945 */ /* 0x000fe20003800000 */
[----:B------:R-:W-:Y:S02]  /*3040*/  ISETP.LT.OR P1, PT, R6, 0x9, !P1 ;  /* 0x000000090600780c */ /* 0x000fe40004f21670 */
[----:B------:R-:W-:-:S05]  /*3050*/  F2FP.F16.E5M2.UNPACK_B R27, R27 ;  /* 0x0000001bff1b723e */ /* 0x000fca00020004ff */
[----:B------:R-:W-:Y:S01]  /*3060*/  HADD2.F32 R28, -RZ, R27.H0_H0 ;  /* 0x2000001bff1c7230 */ /* 0x000fe20000004100 */
[----:B------:R-:W-:-:S04]  /*3070*/  PRMT R27, RZ, 0x7610, R27 ;  /* 0x00007610ff1b7816 */ /* 0x000fc8000000001b */
[----:B------:R-:W-:-:S04]  /*3080*/  FMUL R28, R28, R15 ;  /* 0x0000000f1c1c7220 */ /* 0x000fc80000400000 */
[----:B------:R-:W-:-:S05]  /*3090*/  FFMA R28, R83, R14, R28 ;  /* 0x0000000e531c7223 */ /* 0x000fca000000001c */
[----:B-1----:R-:W-:-:S05]  /*30a0*/  F2FP.SATFINITE.E5M2.F32.PACK_AB_MERGE_C R29, RZ, R28, RZ ;  /* 0x0000001cff1d723e */ /* 0x002fca00048060ff */
[----:B------:R1:W-:Y:S01]  /*30b0*/  @!P0 STG.E.U8 desc[UR20][R18.64], R29 ;  /* 0x0000001d12008986 */ /* 0x0003e2000c101114 */
[----:B------:R-:W-:Y:S05]  /*30c0*/  @P1 BRA `(.L_x_48) ;  /* 0x0000000000041947 */ /* 0x000fea0003800000 */
[----:B------:R4:W5:Y:S02]  /*30d0*/  LDG.E.U8 R27, desc[UR20][R24.64+0x1] ;  /* 0x00000114181b7981 */ /* 0x000964000c1e1100 */
.L_x_48:
[----:B------:R-:W-:Y:S05]  /*30e0*/  BSYNC B1 ;  /* 0x0000000000017941 */ /* 0x000fea0003800000 */
.L_x_47:
[----:B-----5:R-:W-:Y:S01]  /*30f0*/  LOP3.LUT R27, R27, 0xff, RZ, 0xc0, !PT ;  /* 0x000000ff1b1b7812 */ /* 0x020fe200078ec0ff */
[----:B------:R-:W-:Y:S01]  /*3100*/  BSSY B1, `(.L_x_49) ;  /* 0x000000c000017945 */ /* 0x000fe20003800000 */
[----:B------:R-:W-:Y:S02]  /*3110*/  ISETP.GE.AND P0, PT, R26, 0x9, PT ;  /* 0x000000091a00780c */ /* 0x000fe40003f06270 */
[----:B------:R-:W-:Y:S02]  /*3120*/  F2FP.F16.E5M2.UNPACK_B R27, R27 ;  /* 0x0000001bff1b723e */ /* 0x000fe400020004ff */
[----:B------:R-:W-:-:S03]  /*3130*/  ISETP.LT.OR P2, PT, R6, 0x1, !P0 ;  /* 0x000000010600780c */ /* 0x000fc60004741670 */
[----:B------:R-:W-:-:S05]  /*3140*/  HADD2.F32 R28, -RZ, R27.H0_H0 ;  /* 0x2000001bff1c7230 */ /* 0x000fca0000004100 */
[----:B------:R-:W-:-:S04]  /*3150*/  FMUL R27, R28, R15 ;  /* 0x0000000f1c1b7220 */ /* 0x000fc80000400000 */
[----:B------:R-:W-:-:S05]  /*3160*/  FFMA R27, R82, R14, R27 ;  /* 0x0000000e521b7223 */ /* 0x000fca000000001b */
[----:B-1----:R-:W-:Y:S02]  /*3170*/  F2FP.SATFINITE.E5M2.F32.PACK_AB_MERGE_C R29, RZ, R27, RZ ;  /* 0x0000001bff1d723e */ /* 0x002fe400048060ff */
[----:B------:R-:W-:-:S03]  /*3180*/  PRMT R27, RZ, 0x7610, R27 ;  /* 0x00007610ff1b7816 */ /* 0x000fc6000000001b */
[----:B------:R1:W-:Y:S01]  /*3190*/  @!P1 STG.E.U8 desc[UR20][R18.64+0x1], R29 ;  /* 0x0000011d12009986 */ /* 0x0003e2000c101114 */
[----:B------:R-:W-:Y:S05]  /*31a0*/  @P2 BRA `(.L_x_50) ;  /* 0x0000000000042947 */ /* 0x000fea0003800000 */
[----:B------:R0:W5:Y:S02]  /*31b0*/  LDG.E.U8 R27, desc[UR20][R4.64+0x8] ;  /* 0x00000814041b7981 */ /* 0x000164000c1e1100 */
.L_x_50:
[----:B------:R-:W-:Y:S05]  /*31c0*/  BSYNC B1 ;  /* 0x0000000000017941 */ /* 0x000fea0003800000 */
.L_x_49:
        /* <DEDUP_REMOVED lines=13> */
.L_x_52:
[----:B------:R-:W-:Y:S05]  /*32a0*/  BSYNC B1 ;  /* 0x0000000000017941 */ /* 0x000fea0003800000 */
.L_x_51:
[----:B-----5:R-:W-:Y:S01]  /*32b0*/  LOP3.LUT R27, R27, 0xff, RZ, 0xc0, !PT ;  /* 0x000000ff1b1b7812 */ /* 0x020fe200078ec0ff */
[----:B------:R-:W-:Y:S01]  /*32c0*/  BSSY B1, `(.L_x_53) ;  /* 0x000000b000017945 */ /* 0x000fe20003800000 */
[----:B------:R-:W-:Y:S02]  /*32d0*/  ISETP.LT.OR P0, PT, R6, 0x9, !P0 ;  /* 0x000000090600780c */ /* 0x000fe40004701670 */
[----:B------:R-:W-:-:S05]  /*32e0*/  F2FP.F16.E5M2.UNPACK_B R27, R27 ;  /* 0x0000001bff1b723e */ /* 0x000fca00020004ff */
        /* <DEDUP_REMOVED lines=8> */
.L_x_54:
[----:B------:R-:W-:Y:S05]  /*3370*/  BSYNC B1 ;  /* 0x0000000000017941 */ /* 0x000fea0003800000 */
.L_x_53:
        /* <DEDUP_REMOVED lines=12> */
.L_x_56:
[----:B------:R-:W-:Y:S05]  /*3440*/  BSYNC B1 ;  /* 0x0000000000017941 */ /* 0x000fea0003800000 */
.L_x_55:
        /* <DEDUP_REMOVED lines=13> */
.L_x_58:
[----:B------:R-:W-:Y:S05]  /*3520*/  BSYNC B1 ;  /* 0x0000000000017941 */ /* 0x000fea0003800000 */
.L_x_57:
        /* <DEDUP_REMOVED lines=13> */
.L_x_60:
[----:B------:R-:W-:Y:S05]  /*3600*/  BSYNC B1 ;  /* 0x0000000000017941 */ /* 0x000fea0003800000 */
.L_x_59:
        /* <DEDUP_REMOVED lines=12> */
.L_x_62:
[----:B------:R-:W-:Y:S05]  /*36d0*/  BSYNC B1 ;  /* 0x0000000000017941 */ /* 0x000fea0003800000 */
.L_x_61:
        /* <DEDUP_REMOVED lines=12> */
.L_x_64:
[----:B------:R-:W-:Y:S05]  /*37a0*/  BSYNC B1 ;  /* 0x0000000000017941 */ /* 0x000fea0003800000 */
.L_x_63:
        /* <DEDUP_REMOVED lines=13> */
.L_x_66:
[----:B------:R-:W-:Y:S05]  /*3880*/  BSYNC B1 ;  /* 0x0000000000017941 */ /* 0x000fea0003800000 */
.L_x_65:
        /* <DEDUP_REMOVED lines=13> */
.L_x_68:
[----:B------:R-:W-:Y:S05]  /*3960*/  BSYNC B1 ;  /* 0x0000000000017941 */ /* 0x000fea0003800000 */
.L_x_67:
        /* <DEDUP_REMOVED lines=12> */
.L_x_70:
[----:B------:R-:W-:Y:S05]  /*3a30*/  BSYNC B1 ;  /* 0x0000000000017941 */ /* 0x000fea0003800000 */
.L_x_69:
        /* <DEDUP_REMOVED lines=12> */
.L_x_72:
[----:B------:R-:W-:Y:S05]  /*3b00*/  BSYNC B1 ;  /* 0x0000000000017941 */ /* 0x000fea0003800000 */
.L_x_71:
        /* <DEDUP_REMOVED lines=13> */
.L_x_74:
[----:B------:R-:W-:Y:S05]  /*3be0*/  BSYNC B1 ;  /* 0x0000000000017941 */ /* 0x000fea0003800000 */
.L_x_73:
        /* <DEDUP_REMOVED lines=13> */
.L_x_76:
[----:B------:R-:W-:Y:S05]  /*3cc0*/  BSYNC B1 ;  /* 0x0000000000017941 */ /* 0x000fea0003800000 */
.L_x_75:
        /* <DEDUP_REMOVED lines=12> */
.L_x_78:
[----:B------:R-:W-:Y:S05]  /*3d90*/  BSYNC B1 ;  /* 0x0000000000017941 */ /* 0x000fea0003800000 */
.L_x_77:
        /* <DEDUP_REMOVED lines=12> */
.L_x_80:
[----:B------:R-:W-:Y:S05]  /*3e60*/  BSYNC B1 ;  /* 0x0000000000017941 */ /* 0x000fea0003800000 */
.L_x_79:
        /* <DEDUP_REMOVED lines=13> */
.L_x_82:
[----:B------:R-:W-:Y:S05]  /*3f40*/  BSYNC B1 ;  /* 0x0000000000017941 */ /* 0x000fea0003800000 */
.L_x_81:
        /* <DEDUP_REMOVED lines=13> */
.L_x_84:
[----:B------:R-:W-:Y:S05]  /*4020*/  BSYNC B1 ;  /* 0x0000000000017941 */ /* 0x000fea0003800000 */
.L_x_83:
        /* <DEDUP_REMOVED lines=12> */
.L_x_86:
[----:B------:R-:W-:Y:S05]  /*40f0*/  BSYNC B1 ;  /* 0x0000000000017941 */ /* 0x000fea0003800000 */
.L_x_85:
        /* <DEDUP_REMOVED lines=12> */
.L_x_88:
[----:B------:R-:W-:Y:S05]  /*41c0*/  BSYNC B1 ;  /* 0x0000000000017941 */ /* 0x000fea0003800000 */
.L_x_87:
        /* <DEDUP_REMOVED lines=13> */
.L_x_90:
[----:B------:R-:W-:Y:S05]  /*42a0*/  BSYNC B1 ;  /* 0x0000000000017941 */ /* 0x000fea0003800000 */
.L_x_89:
        /* <DEDUP_REMOVED lines=13> */
.L_x_92:
[----:B------:R-:W-:Y:S05]  /*4380*/  BSYNC B1 ;  /* 0x0000000000017941 */ /* 0x000fea0003800000 */
.L_x_91:
        /* <DEDUP_REMOVED lines=12> */
.L_x_94:
[----:B------:R-:W-:Y:S05]  /*4450*/  BSYNC B1 ;  /* 0x0000000000017941 */ /* 0x000fea0003800000 */
.L_x_93:
        /* <DEDUP_REMOVED lines=12> */
.L_x_96:
[----:B------:R-:W-:Y:S05]  /*4520*/  BSYNC B1 ;  /* 0x0000000000017941 */ /* 0x000fea0003800000 */
.L_x_95:
        /* <DEDUP_REMOVED lines=13> */
.L_x_98:
[----:B------:R-:W-:Y:S05]  /*4600*/  BSYNC B1 ;  /* 0x0000000000017941 */ /* 0x000fea0003800000 */
.L_x_97:
[----:B-----5:R-:W-:Y:S01]  /*4610*/  LOP3.LUT R27, R27, 0xff, RZ, 0xc0, !PT ;  /* 0x000000ff1b1b7812 */ /* 0x020fe200078ec0ff */
[----:B------:R-:W-:Y:S01]  /*4620*/  BSSY B1, `(.L_x_99) ;  /* 0x000000c000017945 */ /* 0x000fe20003800000 */
[----:B------:R-:W-:Y:S02]  /*4630*/  ISETP.GE.AND P1, PT, R26, 0x3a, PT ;  /* 0x0000003a1a00780c */ /* 0x000fe40003f26270 */
[----:B------:R-:W-:Y:S02]  /*4640*/  F2FP.F16.E5M2.UNPACK_B R27, R27 ;  /* 0x0000001bff1b723e */ /* 0x000fe400020004ff */
[----:B------:R-:W-:Y:S02]  /*4650*/  ISETP.LT.OR P3, PT, R6, 0x1, !P1 ;  /* 0x000000010600780c */ /* 0x000fe40004f61670 */
[----:B------:R-:W-:Y:S01]  /*4660*/  PRMT R26, RZ, 0x7610, R26 ;  /* 0x00007610ff1a7816 */ /* 0x000fe2000000001a */
[----:B------:R-:W-:-:S05]  /*4670*/  HADD2.F32 R28, -RZ, R27.H0_H0 ;  /* 0x2000001bff1c7230 */ /* 0x000fca0000004100 */
[----:B------:R-:W-:-:S04]  /*4680*/  FMUL R28, R28, R15 ;  /* 0x0000000f1c1c7220 */ /* 0x000fc80000400000 */
[----:B------:R-:W-:-:S05]  /*4690*/  FFMA R28, R57, R14, R28 ;  /* 0x0000000e391c7223 */ /* 0x000fca000000001c */
[----:B------:R-:W-:-:S05]  /*46a0*/  F2FP.SATFINITE.E5M2.F32.PACK_AB_MERGE_C R27, RZ, R28, RZ ;  /* 0x0000001cff1b723e */ /* 0x000fca00048060ff */
[----:B------:R0:W-:Y:S01]  /*46b0*/  @!P2 STG.E.U8 desc[UR20][R16.64+0x38], R27 ;  /* 0x0000381b1000a986 */ /* 0x0001e2000c101114 */
[----:B------:R-:W-:Y:S05]  /*46c0*/  @P3 BRA `(.L_x_100) ;  /* 0x0000000000043947 */ /* 0x000fea0003800000 */
[----:B------:R0:W5:Y:S02]  /*46d0*/  LDG.E.U8 R26, desc[UR20][R4.64+0x39] ;  /* 0x00003914041a7981 */ /* 0x000164000c1e1100 */
.L_x_100:
[----:B------:R-:W-:Y:S05]  /*46e0*/  BSYNC B1 ;  /* 0x0000000000017941 */ /* 0x000fea0003800000 */
.L_x_99:
[----:B-----5:R-:W-:Y:S01]  /*46f0*/  LOP3.LUT R26, R26, 0xff, RZ, 0xc0, !PT ;  /* 0x000000ff1a1a7812 */ /* 0x020fe200078ec0ff */
[----:B------:R-:W-:Y:S01]  /*4700*/  BSSY B1, `(.L_x_101) ;  /* 0x000000b000017945 */ /* 0x000fe20003800000 */
[----:B------:R-:W-:Y:S02]  /*4710*/  ISETP.LT.OR P0, PT, R6, 0x9, !P0 ;  /* 0x000000090600780c */ /* 0x000fe40004701670 */
[----:B------:R-:W-:Y:S02]  /*4720*/  F2FP.F16.E5M2.UNPACK_B R26, R26 ;  /* 0x0000001aff1a723e */ /* 0x000fe400020004ff */
[----:B0-2---:R-:W-:-:S03]  /*4730*/  PRMT R4, RZ, 0x7610, R4 ;  /* 0x00007610ff047816 */ /* 0x005fc60000000004 */
[----:B------:R-:W-:-:S05]  /*4740*/  HADD2.F32 R26, -RZ, R26.H0_H0 ;  /* 0x2000001aff1a7230 */ /* 0x000fca0000004100 */
[----:B------:R-:W-:-:S04]  /*4750*/  FMUL R5, R26, R15 ;  /* 0x0000000f1a057220 */ /* 0x000fc80000400000 */
[----:B------:R-:W-:-:S05]  /*4760*/  FFMA R5, R56, R14, R5 ;  /* 0x0000000e38057223 */ /* 0x000fca0000000005 */
[----:B------:R-:W-:-:S05]  /*4770*/  F2FP.SATFINITE.E5M2.F32.PACK_AB_MERGE_C R5, RZ, R5, RZ ;  /* 0x00000005ff05723e */ /* 0x000fca00048060ff */
[----:B------:R0:W-:Y:S01]  /*4780*/  @!P3 STG.E.U8 desc[UR20][R16.64+0x39], R5 ;  /* 0x000039051000b986 */ /* 0x0001e2000c101114 */
[----:B------:R-:W-:Y:S05]  /*4790*/  @P0 BRA `(.L_x_102) ;  /* 0x0000000000040947 */ /* 0x000fea0003800000 */
[----:B------:R2:W5:Y:S02]  /*47a0*/  LDG.E.U8 R4, desc[UR20][R24.64+0x38] ;  /* 0x0000381418047981 */ /* 0x000564000c1e1100 */
.L_x_102:
[----:B------:R-:W-:Y:S05]  /*47b0*/  BSYNC B1 ;  /* 0x0000000000017941 */ /* 0x000fea0003800000 */
.L_x_101:
[----:B-----5:R-:W-:Y:S01]  /*47c0*/  LOP3.LUT R4, R4, 0xff, RZ, 0xc0, !PT ;  /* 0x000000ff04047812 */ /* 0x020fe200078ec0ff */
[----:B------:R-:W-:Y:S01]  /*47d0*/  BSSY B1, `(.L_x_103) ;  /* 0x000000b000017945 */ /* 0x000fe20003800000 */
[----:B------:R-:W-:Y:S02]  /*47e0*/  ISETP.LT.OR P1, PT, R6, 0x9, !P1 ;  /* 0x000000090600780c */ /* 0x000fe40004f21670 */
[----:B------:R-:W-:-:S05]  /*47f0*/  F2FP.F16.E5M2.UNPACK_B R4, R4 ;  /* 0x00000004ff04723e */ /* 0x000fca00020004ff */
[----:B------:R-:W-:-:S05]  /*4800*/  HADD2.F32 R4, -RZ, R4.H0_H0 ;  /* 0x20000004ff047230 */ /* 0x000fca0000004100 */
[----:B------:R-:W-:-:S04]  /*4810*/  FMUL R4, R4, R15 ;  /* 0x0000000f04047220 */ /* 0x000fc80000400000 */
[----:B------:R-:W-:-:S05]  /*4820*/  FFMA R4, R23, R14, R4 ;  /* 0x0000000e17047223 */ /* 0x000fca0000000004 */
[----:B0-----:R-:W-:Y:S02]  /*4830*/  F2FP.SATFINITE.E5M2.F32.PACK_AB_MERGE_C R5, RZ, R4, RZ ;  /* 0x00000004ff05723e */ /* 0x001fe400048060ff */
[----:B------:R-:W-:-:S03]  /*4840*/  PRMT R4, RZ, 0x7610, R4 ;  /* 0x00007610ff047816 */ /* 0x000fc60000000004 */
[----:B------:R0:W-:Y:S01]  /*4850*/  @!P0 STG.E.U8 desc[UR20][R18.64+0x38], R5 ;  /* 0x0000380512008986 */ /* 0x0001e2000c101114 */
[----:B------:R-:W-:Y:S05]  /*4860*/  @P1 BRA `(.L_x_104) ;  /* 0x0000000000041947 */ /* 0x000fea0003800000 */
[----:B------:R0:W5:Y:S02]  /*4870*/  LDG.E.U8 R4, desc[UR20][R24.64+0x39] ;  /* 0x0000391418047981 */ /* 0x000164000c1e1100 */
.L_x_104:
[----:B------:R-:W-:Y:S05]  /*4880*/  BSYNC B1 ;  /* 0x0000000000017941 */ /* 0x000fea0003800000 */
.L_x_103:
[----:B------:R-:W-:Y:S05]  /*4890*/  @P1 BRA `(.L_x_105) ;  /* 0x0000000800601947 */ /* 0x000fea0003800000 */
[----:B-----5:R-:W-:-:S04]  /*48a0*/  LOP3.LUT R4, R4, 0xff, RZ, 0xc0, !PT ;  /* 0x000000ff04047812 */ /* 0x020fc800078ec0ff */
[----:B------:R-:W-:-:S05]  /*48b0*/  F2FP.F16.E5M2.UNPACK_B R4, R4 ;  /* 0x00000004ff04723e */ /* 0x000fca00020004ff */
[----:B------:R-:W-:-:S05]  /*48c0*/  HADD2.F32 R4, -RZ, R4.H0_H0 ;  /* 0x20000004ff047230 */ /* 0x000fca0000004100 */
[----:B0-----:R-:W-:-:S04]  /*48d0*/  FMUL R5, R4, R15 ;  /* 0x0000000f04057220 */ /* 0x001fc80000400000 */
[----:B------:R-:W-:-:S05]  /*48e0*/  FFMA R5, R22, R14, R5 ;  /* 0x0000000e16057223 */ /* 0x000fca0000000005 */
[----:B------:R-:W-:-:S05]  /*48f0*/  F2FP.SATFINITE.E5M2.F32.PACK_AB_MERGE_C R5, RZ, R5, RZ ;  /* 0x00000005ff05723e */ /* 0x000fca00048060ff */
[----:B------:R0:W-:Y:S01]  /*4900*/  STG.E.U8 desc[UR20][R18.64+0x39], R5 ;  /* 0x0000390512007986 */ /* 0x0001e2000c101114 */
[----:B------:R-:W-:Y:S05]  /*4910*/  BRA `(.L_x_105) ;  /* 0x0000000800407947 */ /* 0x000fea0003800000 */
.L_x_40:
[C---:B------:R-:W-:Y:S01]  /*4920*/  ISETP.GE.AND P3, PT, R26.reuse, 0x1, PT ;  /* 0x000000011a00780c */ /* 0x040fe20003f66270 */
[-C--:B--2---:R-:W-:Y:S01]  /*4930*/  FMUL R85, R85, R14.reuse ;  /* 0x0000000e55557220 */ /* 0x084fe20000400000 */
[----:B------:R-:W-:Y:S01]  /*4940*/  ISETP.GE.AND P0, PT, R26, 0x2, PT ;  /* 0x000000021a00780c */ /* 0x000fe20003f06270 */
[-C--:B------:R-:W-:Y:S01]  /*4950*/  FMUL R84, R84, R14.reuse ;  /* 0x0000000e54547220 */ /* 0x080fe20000400000 */
[C---:B------:R-:W-:Y:S01]  /*4960*/  ISETP.LT.OR P1, PT, R6.reuse, 0x1, !P3 ;  /* 0x000000010600780c */ /* 0x040fe20005f21670 */
[-C--:B------:R-:W-:Y:S01]  /*4970*/  FMUL R83, R83, R14.reuse ;  /* 0x0000000e53537220 */ /* 0x080fe20000400000 */
[----:B------:R-:W-:Y:S01]  /*4980*/  ISETP.LT.OR P2, PT, R6, 0x1, !P0 ;  /* 0x000000010600780c */ /* 0x000fe20004741670 */
[-C--:B------:R-:W-:Y:S01]  /*4990*/  FMUL R82, R82, R14.reuse ;  /* 0x0000000e52527220 */ /* 0x080fe20000400000 */
[----:B------:R-:W-:Y:S01]  /*49a0*/  ISETP.LT.OR P3, PT, R6, 0x9, !P3 ;  /* 0x000000090600780c */ /* 0x000fe20005f61670 */
[-C--:B------:R-:W-:Y:S01]  /*49b0*/  FMUL R81, R81, R14.reuse ;  /* 0x0000000e51517220 */ /* 0x080fe20000400000 */
[----:B------:R-:W-:Y:S01]  /*49c0*/  F2FP.SATFINITE.E5M2.F32.PACK_AB_MERGE_C R85, RZ, R85, RZ ;  /* 0x00000055ff55723e */ /* 0x000fe200048060ff */
[----:B------:R-:W-:Y:S01]  /*49d0*/  FMUL R80, R80, R14 ;  /* 0x0000000e50507220 */ /* 0x000fe20000400000 */
[----:B------:R-:W-:Y:S01]  /*49e0*/  F2FP.SATFINITE.E5M2.F32.PACK_AB_MERGE_C R5, RZ, R84, RZ ;  /* 0x00000054ff05723e */ /* 0x000fe200048060ff */
[-C--:B------:R-:W-:Y:S01]  /*49f0*/  FMUL R79, R79, R14.reuse ;  /* 0x0000000e4f4f7220 */ /* 0x080fe20000400000 */
[----:B------:R-:W-:Y:S01]  /*4a00*/  F2FP.SATFINITE.E5M2.F32.PACK_AB_MERGE_C R83, RZ, R83, RZ ;  /* 0x00000053ff53723e */ /* 0x000fe200048060ff */
[-C--:B------:R-:W-:Y:S01]  /*4a10*/  FMUL R78, R78, R14.reuse ;  /* 0x0000000e4e4e7220 */ /* 0x080fe20000400000 */
[----:B------:R-:W-:Y:S01]  /*4a20*/  ISETP.LT.OR P0, PT, R6, 0x9, !P0 ;  /* 0x000000090600780c */ /* 0x000fe20004701670 */
[----:B------:R-:W-:Y:S01]  /*4a30*/  @!P1 STG.E.U8 desc[UR20][R16.64], R85 ;  /* 0x0000005510009986 */ /* 0x000fe2000c101114 */
[C---:B------:R-:W-:Y:S01]  /*4a40*/  ISETP.GE.AND P1, PT, R26.reuse, 0x9, PT ;  /* 0x000000091a00780c */ /* 0x040fe20003f26270 */
[-C--:B------:R-:W-:Y:S01]  /*4a50*/  FMUL R77, R77, R14.reuse ;  /* 0x0000000e4d4d7220 */ /* 0x080fe20000400000 */
[----:B------:R-:W-:Y:S01]  /*4a60*/  F2FP.SATFINITE.E5M2.F32.PACK_AB_MERGE_C R81, RZ, R81, RZ ;  /* 0x00000051ff51723e */ /* 0x000fe200048060ff */
[----:B------:R0:W-:Y:S01]  /*4a70*/  @!P2 STG.E.U8 desc[UR20][R16.64+0x1], R5 ;  /* 0x000001051000a986 */ /* 0x0001e2000c101114 */
[----:B------:R-:W-:Y:S01]  /*4a80*/  ISETP.GE.AND P2, PT, R26, 0xa, PT ;  /* 0x0000000a1a00780c */ /* 0x000fe20003f46270 */
[----:B------:R-:W-:Y:S01]  /*4a90*/  FMUL R76, R76, R14 ;  /* 0x0000000e4c4c7220 */ /* 0x000fe20000400000 */
[----:B------:R-:W-:Y:S01]  /*4aa0*/  F2FP.SATFINITE.E5M2.F32.PACK_AB_MERGE_C R25, RZ, R80, RZ ;  /* 0x00000050ff19723e */ /* 0x000fe200048060ff */
[----:B------:R-:W-:Y:S01]  /*4ab0*/  @!P3 STG.E.U8 desc[UR20][R18.64], R83 ;  /* 0x000000531200b986 */ /* 0x000fe2000c101114 */
[----:B------:R-:W-:Y:S01]  /*4ac0*/  ISETP.LT.OR P3, PT, R6, 0x1, !P1 ;  /* 0x000000010600780c */ /* 0x000fe20004f61670 */
[-C--:B------:R-:W-:Y:S01]  /*4ad0*/  FMUL R74, R74, R14.reuse ;  /* 0x0000000e4a4a7220 */ /* 0x080fe20000400000 */
[C---:B------:R-:W-:Y:S01]  /*4ae0*/  ISETP.LT.OR P5, PT, R6.reuse, 0x1, !P2 ;  /* 0x000000010600780c */ /* 0x040fe200057a1670 */
[-C--:B------:R-:W-:Y:S01]  /*4af0*/  FMUL R75, R75, R14.reuse ;  /* 0x0000000e4b4b7220 */ /* 0x080fe20000400000 */
[----:B------:R-:W-:Y:S01]  /*4b00*/  ISETP.LT.OR P1, PT, R6, 0x9, !P1 ;  /* 0x000000090600780c */ /* 0x000fe20004f21670 */
[-C--:B------:R-:W-:Y:S01]  /*4b10*/  FMUL R73, R73, R14.reuse ;  /* 0x0000000e49497220 */ /* 0x080fe20000400000 */
[----:B------:R-:W-:Y:S01]  /*4b20*/  F2FP.SATFINITE.E5M2.F32.PACK_AB_MERGE_C R79, RZ, R79, RZ ;  /* 0x0000004fff4f723e */ /* 0x000fe200048060ff */
[----:B------:R-:W-:Y:S01]  /*4b30*/  FMUL R72, R72, R14 ;  /* 0x0000000e48487220 */ /* 0x000fe20000400000 */
[----:B0-----:R-:W-:Y:S01]  /*4b40*/  F2FP.SATFINITE.E5M2.F32.PACK_AB_MERGE_C R5, RZ, R82, RZ ;  /* 0x00000052ff05723e */ /* 0x001fe200048060ff */
[-C--:B------:R-:W-:Y:S01]  /*4b50*/  FMUL R70, R70, R14.reuse ;  /* 0x0000000e46467220 */ /* 0x080fe20000400000 */
[----:B------:R-:W-:Y:S01]  /*4b60*/  ISETP.LT.OR P2, PT, R6, 0x9, !P2 ;  /* 0x000000090600780c */ /* 0x000fe20005741670 */
[----:B------:R-:W-:Y:S01]  /*4b70*/  FMUL R71, R71, R14 ;  /* 0x0000000e47477220 */ /* 0x000fe20000400000 */
[----:B------:R-:W-:Y:S01]  /*4b80*/  F2FP.SATFINITE.E5M2.F32.PACK_AB_MERGE_C R27, RZ, R78, RZ ;  /* 0x0000004eff1b723e */ /* 0x000fe200048060ff */
[----:B------:R0:W-:Y:S01]  /*4b90*/  @!P0 STG.E.U8 desc[UR20][R18.64+0x1], R5 ;  /* 0x0000010512008986 */ /* 0x0001e2000c101114 */
[C---:B------:R-:W-:Y:S01]  /*4ba0*/  ISETP.GE.AND P0, PT, R26.reuse, 0x11, PT ;  /* 0x000000111a00780c */ /* 0x040fe20003f06270 */
[-C--:B------:R-:W-:Y:S01]  /*4bb0*/  FMUL R69, R69, R14.reuse ;  /* 0x0000000e45457220 */ /* 0x080fe20000400000 */
[----:B------:R-:W-:Y:S01]  /*4bc0*/  F2FP.SATFINITE.E5M2.F32.PACK_AB_MERGE_C R77, RZ, R77, RZ ;  /* 0x0000004dff4d723e */ /* 0x000fe200048060ff */
[----:B------:R-:W-:Y:S01]  /*4bd0*/  @!P3 STG.E.U8 desc[UR20][R16.64+0x8], R81 ;  /* 0x000008511000b986 */ /* 0x000fe2000c101114 */
[----:B------:R-:W-:Y:S01]  /*4be0*/  ISETP.GE.AND P3, PT, R26, 0x12, PT ;  /* 0x000000121a00780c */ /* 0x000fe20003f66270 */
[-C--:B------:R-:W-:Y:S01]  /*4bf0*/  FMUL R68, R68, R14.reuse ;  /* 0x0000000e44447220 */ /* 0x080fe20000400000 */
[----:B------:R-:W-:Y:S01]  /*4c00*/  F2FP.SATFINITE.E5M2.F32.PACK_AB_MERGE_C R75, RZ, R75, RZ ;  /* 0x0000004bff4b723e */ /* 0x000fe200048060ff */
[----:B------:R1:W-:Y:S01]  /*4c10*/  @!P5 STG.E.U8 desc[UR20][R16.64+0x9], R25 ;  /* 0x000009191000d986 */ /* 0x0003e2000c101114 */
[C---:B------:R-:W-:Y:S01]  /*4c20*/  ISETP.LT.OR P5, PT, R6.reuse, 0x1, !P3 ;  /* 0x000000010600780c */ /* 0x040fe20005fa1670 */
[-C--:B------:R-:W-:Y:S01]  /*4c30*/  FMUL R67, R67, R14.reuse ;  /* 0x0000000e43437220 */ /* 0x080fe20000400000 */
[C---:B------:R-:W-:Y:S01]  /*4c40*/  ISETP.LT.OR P3, PT, R6.reuse, 0x9, !P3 ;  /* 0x000000090600780c */ /* 0x040fe20005f61670 */
[----:B------:R-:W-:Y:S01]  /*4c50*/  @!P1 STG.E.U8 desc[UR20][R18.64+0x8], R79 ;  /* 0x0000084f12009986 */ /* 0x000fe2000c101114 */
[----:B------:R-:W-:Y:S01]  /*4c60*/  ISETP.LT.OR P1, PT, R6, 0x1, !P0 ;  /* 0x000000010600780c */ /* 0x000fe20004721670 */
[----:B------:R-:W-:Y:S01]  /*4c70*/  FMUL R66, R66, R14 ;  /* 0x0000000e42427220 */ /* 0x000fe20000400000 */
[----:B0-----:R-:W-:Y:S01]  /*4c80*/  F2FP.SATFINITE.E5M2.F32.PACK_AB_MERGE_C R5, RZ, R76, RZ ;  /* 0x0000004cff05723e */ /* 0x001fe200048060ff */
[----:B------:R-:W-:Y:S01]  /*4c90*/  @!P2 STG.E.U8 desc[UR20][R18.64+0x9], R27 ;  /* 0x0000091b1200a986 */ /* 0x000fe2000c101114 */
[----:B------:R-:W-:Y:S01]  /*4ca0*/  ISETP.GE.AND P2, PT, R26, 0x19, PT ;  /* 0x000000191a00780c */ /* 0x000fe20003f46270 */
[-C--:B------:R-:W-:Y:S01]  /*4cb0*/  FMUL R65, R65, R14.reuse ;  /* 0x0000000e41417220 */ /* 0x080fe20000400000 */
[----:B------:R-:W-:Y:S01]  /*4cc0*/  ISETP.LT.OR P0, PT, R6, 0x9, !P0 ;  /* 0x000000090600780c */ /* 0x000fe20004701670 */
[----:B------:R-:W-:Y:S01]  /*4cd0*/  FMUL R64, R64, R14 ;  /* 0x0000000e40407220 */ /* 0x000fe20000400000 */
[----:B------:R-:W-:Y:S01]  /*4ce0*/  ISETP.LT.OR P6, PT, R6, 0x1, !P2 ;  /* 0x000000010600780c */ /* 0x000fe200057c1670 */
[----:B------:R0:W-:Y:S01]  /*4cf0*/  @!P5 STG.E.U8 desc[UR20][R16.64+0x11], R5 ;  /* 0x000011051000d986 */ /* 0x0001e2000c101114 */
[----:B-1----:R-:W-:Y:S01]  /*4d00*/  F2FP.SATFINITE.E5M2.F32.PACK_AB_MERGE_C R25, RZ, R74, RZ ;  /* 0x0000004aff19723e */ /* 0x002fe200048060ff */
[-C--:B------:R-:W-:Y:S01]  /*4d10*/  FMUL R62, R62, R14.reuse ;  /* 0x0000000e3e3e7220 */ /* 0x080fe20000400000 */
[----:B------:R-:W-:Y:S01]  /*4d20*/  F2FP.SATFINITE.E5M2.F32.PACK_AB_MERGE_C R73, RZ, R73, RZ ;  /* 0x00000049ff49723e */ /* 0x000fe200048060ff */
[----:B------:R-:W-:Y:S01]  /*4d30*/  @!P1 STG.E.U8 desc[UR20][R16.64+0x10], R77 ;  /* 0x0000104d10009986 */ /* 0x000fe2000c101114 */
[----:B------:R-:W-:Y:S01]  /*4d40*/  ISETP.GE.AND P1, PT, R26, 0x1a, PT ;  /* 0x0000001a1a00780c */ /* 0x000fe20003f26270 */
[-C--:B------:R-:W-:Y:S01]  /*4d50*/  FMUL R63, R63, R14.reuse ;  /* 0x0000000e3f3f7220 */ /* 0x080fe20000400000 */
[C---:B------:R-:W-:Y:S01]  /*4d60*/  ISETP.LT.OR P2, PT, R6.reuse, 0x9, !P2 ;  /* 0x000000090600780c */ /* 0x040fe20005741670 */
[----:B------:R1:W-:Y:S01]  /*4d70*/  @!P3 STG.E.U8 desc[UR20][R18.64+0x11], R25 ;  /* 0x000011191200b986 */ /* 0x0003e2000c101114 */
[C---:B------:R-:W-:Y:S01]  /*4d80*/  ISETP.LT.OR P5, PT, R6.reuse, 0x1, !P1 ;  /* 0x000000010600780c */ /* 0x040fe20004fa1670 */
[----:B------:R-:W-:Y:S01]  /*4d90*/  FMUL R61, R61, R14 ;  /* 0x0000000e3d3d7220 */ /* 0x000fe20000400000 */
[----:B------:R-:W-:Y:S01]  /*4da0*/  ISETP.LT.OR P3, PT, R6, 0x9, !P1 ;  /* 0x000000090600780c */ /* 0x000fe20004f61670 */
[----:B------:R-:W-:Y:S01]  /*4db0*/  @!P0 STG.E.U8 desc[UR20][R18.64+0x10], R75 ;  /* 0x0000104b12008986 */ /* 0x000fe2000c101114 */
[----:B0-----:R-:W-:Y:S01]  /*4dc0*/  F2FP.SATFINITE.E5M2.F32.PACK_AB_MERGE_C R5, RZ, R72, RZ ;  /* 0x00000048ff05723e */ /* 0x001fe200048060ff */
[-C--:B------:R-:W-:Y:S01]  /*4dd0*/  FMUL R60, R60, R14.reuse ;  /* 0x0000000e3c3c7220 */ /* 0x080fe20000400000 */
[C---:B------:R-:W-:Y:S01]  /*4de0*/  ISETP.GE.AND P0, PT, R26.reuse, 0x21, PT ;  /* 0x000000211a00780c */ /* 0x040fe20003f06270 */
[----:B------:R-:W-:Y:S01]  /*4df0*/  @!P6 STG.E.U8 desc[UR20][R16.64+0x18], R73 ;  /* 0x000018491000e986 */ /* 0x000fe2000c101114 */
[----:B------:R-:W-:Y:S01]  /*4e00*/  ISETP.GE.AND P1, PT, R26, 0x22, PT ;  /* 0x000000221a00780c */ /* 0x000fe20003f26270 */
[-C--:B------:R-:W-:Y:S01]  /*4e10*/  FMUL R59, R59, R14.reuse ;  /* 0x0000000e3b3b7220 */ /* 0x080fe20000400000 */
[----:B------:R-:W-:Y:S01]  /*4e20*/  ISETP.LT.OR P6, PT, R6, 0x1, !P0 ;  /* 0x000000010600780c */ /* 0x000fe200047c1670 */
[----:B------:R-:W-:Y:S01]  /*4e30*/  FMUL R58, R58, R14 ;  /* 0x0000000e3a3a7220 */ /* 0x000fe20000400000 */
[----:B-1----:R-:W-:Y:S01]  /*4e40*/  F2FP.SATFINITE.E5M2.F32.PACK_AB_MERGE_C R25, RZ, R70, RZ ;  /* 0x00000046ff19723e */ /* 0x002fe200048060ff */
[----:B------:R0:W-:Y:S01]  /*4e50*/  @!P5 STG.E.U8 desc[UR20][R16.64+0x19], R5 ;  /* 0x000019051000d986 */ /* 0x0001e2000c101114 */
[----:B------:R-:W-:Y:S01]  /*4e60*/  ISETP.LT.OR P5, PT, R6, 0x1, !P1 ;  /* 0x000000010600780c */ /* 0x000fe20004fa1670 */
[-C--:B------:R-:W-:Y:S01]  /*4e70*/  FMUL R57, R57, R14.reuse ;  /* 0x0000000e39397220 */ /* 0x080fe20000400000 */
[----:B------:R-:W-:Y:S01]  /*4e80*/  F2FP.SATFINITE.E5M2.F32.PACK_AB_MERGE_C R71, RZ, R71, RZ ;  /* 0x00000047ff47723e */ /* 0x000fe200048060ff */
[----:B------:R1:W-:Y:S01]  /*4e90*/  @!P3 STG.E.U8 desc[UR20][R18.64+0x19], R25 ;  /* 0x000019191200b986 */ /* 0x0003e2000c101114 */
[----:B------:R-:W-:Y:S01]  /*4ea0*/  F2FP.SATFINITE.E5M2.F32.PACK_AB_MERGE_C R69, RZ, R69, RZ ;  /* 0x00000045ff45723e */ /* 0x000fe200048060ff */
[----:B------:R-:W-:Y:S01]  /*4eb0*/  FMUL R56, R56, R14 ;  /* 0x0000000e38387220 */ /* 0x000fe20000400000 */
[----:B------:R-:W-:Y:S01]  /*4ec0*/  F2FP.SATFINITE.E5M2.F32.PACK_AB_MERGE_C R27, RZ, R68, RZ ;  /* 0x00000044ff1b723e */ /* 0x000fe200048060ff */
[----:B------:R-:W-:Y:S01]  /*4ed0*/  @!P2 STG.E.U8 desc[UR20][R18.64+0x18], R71 ;  /* 0x000018471200a986 */ /* 0x000fe2000c101114 */
[----:B------:R-:W-:Y:S01]  /*4ee0*/  ISETP.LT.OR P3, PT, R6, 0x9, !P1 ;  /* 0x000000090600780c */ /* 0x000fe20004f61670 */
[-C--:B------:R-:W-:Y:S01]  /*4ef0*/  FMUL R23, R23, R14.reuse ;  /* 0x0000000e17177220 */ /* 0x080fe20000400000 */
[----:B------:R-:W-:Y:S01]  /*4f00*/  ISETP.GE.AND P2, PT, R26, 0x29, PT ;  /* 0x000000291a00780c */ /* 0x000fe20003f46270 */
[----:B------:R-:W-:Y:S01]  /*4f10*/  @!P6 STG.E.U8 desc[UR20][R16.64+0x20], R69 ;  /* 0x000020451000e986 */ /* 0x000fe2000c101114 */
[----:B------:R-:W-:Y:S01]  /*4f20*/  ISETP.LT.OR P0, PT, R6, 0x9, !P0 ;  /* 0x000000090600780c */ /* 0x000fe20004701670 */
[----:B------:R-:W-:Y:S01]  /*4f30*/  FMUL R22, R22, R14 ;  /* 0x0000000e16167220 */ /* 0x000fe20000400000 */
[----:B------:R-:W-:Y:S01]  /*4f40*/  ISETP.GE.AND P1, PT, R26, 0x2a, PT ;  /* 0x0000002a1a00780c */ /* 0x000fe20003f26270 */
[----:B------:R-:W-:Y:S01]  /*4f50*/  @!P5 STG.E.U8 desc[UR20][R16.64+0x21], R27 ;  /* 0x0000211b1000d986 */ /* 0x000fe2000c101114 */
[----:B------:R-:W-:-:S02]  /*4f60*/  ISETP.LT.OR P6, PT, R6, 0x1, !P2 ;  /* 0x000000010600780c */ /* 0x000fc400057c1670 */
[C---:B------:R-:W-:Y:S02]  /*4f70*/  ISETP.LT.OR P5, PT, R6.reuse, 0x1, !P1 ;  /* 0x000000010600780c */ /* 0x040fe40004fa1670 */
[----:B------:R-:W-:Y:S02]  /*4f80*/  F2FP.SATFINITE.E5M2.F32.PACK_AB_MERGE_C R67, RZ, R67, RZ ;  /* 0x00000043ff43723e */ /* 0x000fe400048060ff */
[----:B0-----:R-:W-:Y:S02]  /*4f90*/  F2FP.SATFINITE.E5M2.F32.PACK_AB_MERGE_C R5, RZ, R66, RZ ;  /* 0x00000042ff05723e */ /* 0x001fe400048060ff */
[----:B------:R-:W-:Y:S01]  /*4fa0*/  F2FP.SATFINITE.E5M2.F32.PACK_AB_MERGE_C R65, RZ, R65, RZ ;  /* 0x00000041ff41723e */ /* 0x000fe200048060ff */
[----:B------:R-:W-:Y:S01]  /*4fb0*/  @!P0 STG.E.U8 desc[UR20][R18.64+0x20], R67 ;  /* 0x0000204312008986 */ /* 0x000fe2000c101114 */
[----:B-1----:R-:W-:Y:S02]  /*4fc0*/  F2FP.SATFINITE.E5M2.F32.PACK_AB_MERGE_C R25, RZ, R64, RZ ;  /* 0x00000040ff19723e */ /* 0x002fe400048060ff */
[C---:B------:R-:W-:Y:S01]  /*4fd0*/  ISETP.LT.OR P1, PT, R6.reuse, 0x9, !P1 ;  /* 0x000000090600780c */ /* 0x040fe20004f21670 */
[----:B------:R0:W-:Y:S01]  /*4fe0*/  @!P3 STG.E.U8 desc[UR20][R18.64+0x21], R5 ;  /* 0x000021051200b986 */ /* 0x0001e2000c101114 */
[----:B------:R-:W-:-:S02]  /*4ff0*/  ISETP.LT.OR P2, PT, R6, 0x9, !P2 ;  /* 0x000000090600780c */ /* 0x000fc40005741670 */
[C---:B------:R-:W-:Y:S01]  /*5000*/  ISETP.GE.AND P3, PT, R26.reuse, 0x31, PT ;  /* 0x000000311a00780c */ /* 0x040fe20003f66270 */
[----:B------:R-:W-:Y:S01]  /*5010*/  @!P6 STG.E.U8 desc[UR20][R16.64+0x28], R65 ;  /* 0x000028411000e986 */ /* 0x000fe2000c101114 */
[----:B------:R-:W-:Y:S02]  /*5020*/  ISETP.GE.AND P0, PT, R26, 0x32, PT ;  /* 0x000000321a00780c */ /* 0x000fe40003f06270 */
[----:B------:R-:W-:Y:S01]  /*5030*/  F2FP.SATFINITE.E5M2.F32.PACK_AB_MERGE_C R63, RZ, R63, RZ ;  /* 0x0000003fff3f723e */ /* 0x000fe200048060ff */
[----:B------:R1:W-:Y:S01]  /*5040*/  @!P5 STG.E.U8 desc[UR20][R16.64+0x29], R25 ;  /* 0x000029191000d986 */ /* 0x0003e2000c101114 */
[C---:B------:R-:W-:Y:S02]  /*5050*/  ISETP.LT.OR P5, PT, R6.reuse, 0x1, !P3 ;  /* 0x000000010600780c */ /* 0x040fe40005fa1670 */
[----:B------:R-:W-:Y:S02]  /*5060*/  ISETP.LT.OR P6, PT, R6, 0x1, !P0 ;  /* 0x000000010600780c */ /* 0x000fe400047c1670 */
[----:B0-----:R-:W-:Y:S01]  /*5070*/  F2FP.SATFINITE.E5M2.F32.PACK_AB_MERGE_C R5, RZ, R62, RZ ;  /* 0x0000003eff05723e */ /* 0x001fe200048060ff */
[----:B------:R-:W-:Y:S01]  /*5080*/  @!P2 STG.E.U8 desc[UR20][R18.64+0x28], R63 ;  /* 0x0000283f1200a986 */ /* 0x000fe2000c101114 */
[----:B------:R-:W-:-:S02]  /*5090*/  F2FP.SATFINITE.E5M2.F32.PACK_AB_MERGE_C R61, RZ, R61, RZ ;  /* 0x0000003dff3d723e */ /* 0x000fc400048060ff */
[----:B------:R-:W-:Y:S01]  /*50a0*/  ISETP.GE.AND P2, PT, R26, 0x3a, PT ;  /* 0x0000003a1a00780c */ /* 0x000fe20003f46270 */
[----:B------:R0:W-:Y:S01]  /*50b0*/  @!P1 STG.E.U8 desc[UR20][R18.64+0x29], R5 ;  /* 0x0000290512009986 */ /* 0x0001e2000c101114 */
[----:B------:R-:W-:Y:S02]  /*50c0*/  ISETP.LT.OR P1, PT, R6, 0x9, !P3 ;  /* 0x000000090600780c */ /* 0x000fe40005f21670 */
[----:B-1----:R-:W-:Y:S01]  /*50d0*/  F2FP.SATFINITE.E5M2.F32.PACK_AB_MERGE_C R25, RZ, R60, RZ ;  /* 0x0000003cff19723e */ /* 0x002fe200048060ff */
[----:B------:R-:W-:Y:S01]  /*50e0*/  @!P5 STG.E.U8 desc[UR20][R16.64+0x30], R61 ;  /* 0x0000303d1000d986 */ /* 0x000fe2000c101114 */
[----:B------:R-:W-:Y:S02]  /*50f0*/  ISETP.GE.AND P3, PT, R26, 0x39, PT ;  /* 0x000000391a00780c */ /* 0x000fe40003f66270 */
[C---:B------:R-:W-:Y:S01]  /*5100*/  ISETP.LT.OR P0, PT, R6.reuse, 0x9, !P0 ;  /* 0x000000090600780c */ /* 0x040fe20004701670 */
[----:B------:R1:W-:Y:S01]  /*5110*/  @!P6 STG.E.U8 desc[UR20][R16.64+0x31], R25 ;  /* 0x000031191000e986 */ /* 0x0003e2000c101114 */
[----:B------:R-:W-:-:S02]  /*5120*/  ISETP.LT.OR P5, PT, R6, 0x1, !P3 ;  /* 0x000000010600780c */ /* 0x000fc40005fa1670 */
[C---:B------:R-:W-:Y:S02]  /*5130*/  ISETP.LT.OR P6, PT, R6.reuse, 0x1, !P2 ;  /* 0x000000010600780c */ /* 0x040fe400057c1670 */
[C---:B------:R-:W-:Y:S02]  /*5140*/  ISETP.LT.OR P3, PT, R6.reuse, 0x9, !P3 ;  /* 0x000000090600780c */ /* 0x040fe40005f61670 */
[----:B------:R-:W-:Y:S02]  /*5150*/  ISETP.LT.OR P2, PT, R6, 0x9, !P2 ;  /* 0x000000090600780c */ /* 0x000fe40005741670 */
[----:B------:R-:W-:Y:S02]  /*5160*/  F2FP.SATFINITE.E5M2.F32.PACK_AB_MERGE_C R59, RZ, R59, RZ ;  /* 0x0000003bff3b723e */ /* 0x000fe400048060ff */
[----:B0-----:R-:W-:Y:S02]  /*5170*/  F2FP.SATFINITE.E5M2.F32.PACK_AB_MERGE_C R5, RZ, R58, RZ ;  /* 0x0000003aff05723e */ /* 0x001fe400048060ff */
[----:B------:R-:W-:Y:S01]  /*5180*/  F2FP.SATFINITE.E5M2.F32.PACK_AB_MERGE_C R57, RZ, R57, RZ ;  /* 0x00000039ff39723e */ /* 0x000fe200048060ff */
[----:B------:R0:W-:Y:S01]  /*5190*/  @!P1 STG.E.U8 desc[UR20][R18.64+0x30], R59 ;  /* 0x0000303b12009986 */ /* 0x0001e2000c101114 */
[----:B-1----:R-:W-:-:S02]  /*51a0*/  F2FP.SATFINITE.E5M2.F32.PACK_AB_MERGE_C R25, RZ, R56, RZ ;  /* 0x00000038ff19723e */ /* 0x002fc400048060ff */
[----:B------:R-:W-:Y:S01]  /*51b0*/  F2FP.SATFINITE.E5M2.F32.PACK_AB_MERGE_C R23, RZ, R23, RZ ;  /* 0x00000017ff17723e */ /* 0x000fe200048060ff */
[----:B------:R0:W-:Y:S01]  /*51c0*/  @!P0 STG.E.U8 desc[UR20][R18.64+0x31], R5 ;  /* 0x0000310512008986 */ /* 0x0001e2000c101114 */
[----:B------:R-:W-:-:S03]  /*51d0*/  F2FP.SATFINITE.E5M2.F32.PACK_AB_MERGE_C R27, RZ, R22, RZ ;  /* 0x00000016ff1b723e */ /* 0x000fc600048060ff */
[----:B------:R0:W-:Y:S04]  /*51e0*/  @!P5 STG.E.U8 desc[UR20][R16.64+0x38], R57 ;  /* 0x000038391000d986 */ /* 0x0001e8000c101114 */
[----:B------:R0:W-:Y:S04]  /*51f0*/  @!P6 STG.E.U8 desc[UR20][R16.64+0x39], R25 ;  /* 0x000039191000e986 */ /* 0x0001e8000c101114 */
[----:B------:R0:W-:Y:S04]  /*5200*/  @!P3 STG.E.U8 desc[UR20][R18.64+0x38], R23 ;  /* 0x000038171200b986 */ /* 0x0001e8000c101114 */
[----:B------:R0:W-:Y:S02]  /*5210*/  @!P2 STG.E.U8 desc[UR20][R18.64+0x39], R27 ;  /* 0x0000391b1200a986 */ /* 0x0001e4000c101114 */
.L_x_105:
[----:B------:R-:W-:Y:S05]  /*5220*/  BSYNC B0 ;  /* 0x0000000000007941 */ /* 0x000fea0003800000 */
.L_x_39:
[C---:B------:R-:W-:Y:S01]  /*5230*/  LEA R2, P0, R8.reuse, R2, 0x1 ;  /* 0x0000000208027211 */ /* 0x040fe200078008ff */
[----:B------:R-:W-:Y:S01]  /*5240*/  ULDC.64 UR6, c[0x0][0x650] ;  /* 0x0001940000067ab9 */ /* 0x000fe20000000a00 */
[----:B-----5:R-:W-:Y:S01]  /*5250*/  IMAD.U32 R4, RZ, RZ, UR12 ;  /* 0x0000000cff047e24 */ /* 0x020fe2000f8e00ff */
[----:B0-----:R-:W-:Y:S01]  /*5260*/  PRMT R16, RZ, 0x7610, R16 ;  /* 0x00007610ff107816 */ /* 0x001fe20000000010 */
[----:B------:R-:W-:Y:S01]  /*5270*/  IMAD.MOV.U32 R6, RZ, RZ, -0x1 ;  /* 0xffffffffff067424 */ /* 0x000fe200078e00ff */
[----:B------:R-:W-:Y:S01]  /*5280*/  LEA.HI.X R3, R8, R3, R0, 0x1, P0 ;  /* 0x0000000308037211 */ /* 0x000fe200000f0c00 */
[----:B------:R0:W-:Y:S01]  /*5290*/  SYNCS.ARRIVE.TRANS64.A1T0 RZ, [R4+UR23], RZ ;  /* 0x000000ff04ff79a7 */ /* 0x0001e20008100017 */
[----:B------:R-:W-:Y:S01]  /*52a0*/  ISETP.GE.U32.AND P0, PT, R2, UR6, PT ;  /* 0x0000000602007c0c */ /* 0x000fe2000bf06070 */
[----:B------:R-:W-:-:S03]  /*52b0*/  IMAD.MOV.U32 R5, RZ, RZ, -0x1 ;  /* 0xffffffffff057424 */ /* 0x000fc600078e00ff */
[----:B------:R-:W-:Y:S01]  /*52c0*/  ISETP.GE.U32.AND.EX P0, PT, R3, UR7, PT, P0 ;  /* 0x0000000703007c0c */ /* 0x000fe2000bf06100 */
[----:B0-----:R-:W-:-:S12]  /*52d0*/  IMAD.MOV.U32 R4, RZ, RZ, -0x1 ;  /* 0xffffffffff047424 */ /* 0x001fd800078e00ff */
[----:B------:R-:W-:Y:S05]  /*52e0*/  @P0 BRA `(.L_x_106) ;  /* 0x0000000400600947 */ /* 0x000fea0003800000 */
[----:B------:R-:W0:Y:S01]  /*52f0*/  S2R R28, SR_CTAID.X ;  /* 0x00000000001c7919 */ /* 0x000e220000002500 */
[----:B------:R-:W5:Y:S01]  /*5300*/  LDC.64 R22, c[0x0][0x628] ;  /* 0x00018a00ff167b82 */ /* 0x000f620000000a00 */
[----:B------:R-:W-:Y:S01]  /*5310*/  ULDC UR6, c[0x0][0x150] ;  /* 0x0000540000067ab9 */ /* 0x000fe20000000800 */
[----:B-1----:R-:W-:Y:S01]  /*5320*/  IMAD.MOV.U32 R18, RZ, RZ, R2 ;  /* 0x000000ffff127224 */ /* 0x002fe200078e0002 */
[----:B------:R-:W1:Y:S01]  /*5330*/  S2R R30, SR_CTAID.Y ;  /* 0x00000000001e7919 */ /* 0x000e620000002600 */
[----:B------:R-:W-:-:S04]  /*5340*/  IMAD.MOV.U32 R19, RZ, RZ, R3 ;  /* 0x000000ffff137224 */ /* 0x000fc800078e0003 */
[----:B------:R-:W1:Y:S08]  /*5350*/  LDC R31, c[0x0][0x144] ;  /* 0x00005100ff1f7b82 */ /* 0x000e700000000800 */
[----:B------:R-:W1:Y:S08]  /*5360*/  LDC R6, c[0x0][0x630] ;  /* 0x00018c00ff067b82 */ /* 0x000e700000000800 */
[----:B------:R-:W1:Y:S01]  /*5370*/  LDC.64 R26, c[0x0][0x620] ;  /* 0x00018800ff1a7b82 */ /* 0x000e620000000a00 */
[----:B-----5:R-:W-:-:S04]  /*5380*/  ISETP.NE.U32.AND P0, PT, R22, RZ, PT ;  /* 0x000000ff1600720c */ /* 0x020fc80003f05070 */
[----:B------:R-:W-:Y:S02]  /*5390*/  ISETP.NE.AND.EX P0, PT, R23, RZ, PT, P0 ;  /* 0x000000ff1700720c */ /* 0x000fe40003f05300 */
[----:B0-----:R-:W-:-:S05]  /*53a0*/  I2FP.F32.U32 R4, R28 ;  /* 0x0000001c00047245 */ /* 0x001fca0000201000 */
[----:B------:R-:W-:-:S04]  /*53b0*/  FMUL R4, R4, UR6 ;  /* 0x0000000604047c20 */ /* 0x000fc80008400000 */
[----:B------:R0:W0:Y:S02]  /*53c0*/  F2I.U32.TRUNC.NTZ R29, R4 ;  /* 0x00000004001d7305 */ /* 0x000024000020f000 */
[----:B------:R-:W-:Y:S05]  /*53d0*/  @!P0 BRA `(.L_x_107) ;  /* 0x0000000000288947 */ /* 0x000fea0003800000 */
[----:B------:R-:W5:Y:S02]  /*53e0*/  LDC R5, c[0x0][0x634] ;  /* 0x00018d00ff057b82 */ /* 0x000f640000000800 */
[----:B-----5:R-:W-:-:S05]  /*53f0*/  IADD3 R19, P0, R2, R5, RZ ;  /* 0x0000000502137210 */ /* 0x020fca0007f1e0ff */
[----:B--234-:R-:W-:-:S04]  /*5400*/  IMAD.X R25, RZ, RZ, R3, P0 ;  /* 0x000000ffff197224 */ /* 0x01cfc800000e0603 */
[----:B0-----:R-:W-:-:S04]  /*5410*/  IMAD.WIDE.U32 R4, R25, R22, RZ ;  /* 0x0000001619047225 */ /* 0x001fc800078e00ff */
[----:B------:R-:W-:-:S04]  /*5420*/  IMAD.WIDE.U32 R16, P0, R19, R23, R4 ;  /* 0x0000001713107225 */ /* 0x000fc80007800004 */
[----:B------:R-:W-:-:S04]  /*5430*/  IMAD.WIDE.U32 R4, R19, R22, RZ ;  /* 0x0000001613047225 */ /* 0x000fc800078e00ff */
[----:B------:R-:W-:Y:S01]  /*5440*/  IMAD.X R19, RZ, RZ, RZ, P0 ;  /* 0x000000ffff137224 */ /* 0x000fe200000e06ff */
[----:B------:R-:W-:Y:S01]  /*5450*/  IADD3 RZ, P0, R5, R16, RZ ;  /* 0x0000001005ff7210 */ /* 0x000fe20007f1e0ff */
[----:B------:R-:W-:-:S04]  /*5460*/  IMAD.MOV.U32 R18, RZ, RZ, R17 ;  /* 0x000000ffff127224 */ /* 0x000fc800078e0011 */
[----:B------:R-:W-:-:S08]  /*5470*/  IMAD.WIDE.U32.X R18, R25, R23, R18, P0 ;  /* 0x0000001719127225 */ /* 0x000fd000000e0412 */
.L_x_107:
[-CC-:B-1234-:R-:W-:Y:S01]  /*5480*/  SHF.R.U64 R24, R18, R6.reuse, R19.reuse ;  /* 0x0000000612187219 */ /* 0x19efe20000001213 */
[----:B------:R-:W1:Y:S01]  /*5490*/  LDC.64 R34, c[0x0][0x640] ;  /* 0x00019000ff227b82 */ /* 0x000e620000000a00 */
[----:B0-----:R-:W-:Y:S01]  /*54a0*/  SHF.R.U32.HI R4, RZ, R6, R19 ;  /* 0x00000006ff047219 */ /* 0x001fe20000011613 */
[----:B------:R-:W-:Y:S01]  /*54b0*/  IMAD.MOV R29, RZ, RZ, -R29 ;  /* 0x000000ffff1d7224 */ /* 0x000fe200078e0a1d */
[----:B------:R-:W-:Y:S01]  /*54c0*/  IADD3 R17, P0, RZ, -R24, RZ ;  /* 0x80000018ff117210 */ /* 0x000fe20007f1e0ff */
[----:B------:R-:W-:Y:S01]  /*54d0*/  ULDC UR6, c[0x0][0x154] ;  /* 0x0000550000067ab9 */ /* 0x000fe20000000800 */
[----:B------:R-:W-:Y:S02]  /*54e0*/  IMAD.MOV.U32 R19, RZ, RZ, 0x1 ;  /* 0x00000001ff137424 */ /* 0x000fe400078e00ff */
[----:B------:R-:W-:Y:S01]  /*54f0*/  IMAD R29, R31, R29, R28 ;  /* 0x0000001d1f1d7224 */ /* 0x000fe200078e021c */
[----:B------:R-:W0:Y:S01]  /*5500*/  LDC R16, c[0x0][0x618] ;  /* 0x00018600ff107b82 */ /* 0x000e220000000800 */
[----:B------:R-:W-:-:S04]  /*5510*/  IMAD.X R5, RZ, RZ, ~R4, P0 ;  /* 0x000000ffff057224 */ /* 0x000fc800000e0e04 */
[-C--:B------:R-:W-:Y:S02]  /*5520*/  IMAD R6, R5, R26.reuse, RZ ;  /* 0x0000001a05067224 */ /* 0x080fe400078e02ff */
[C---:B------:R-:W-:Y:S01]  /*5530*/  IMAD.WIDE.U32 R4, R17.reuse, R26, R2 ;  /* 0x0000001a11047225 */ /* 0x040fe200078e0002 */
[----:B------:R-:W2:Y:S03]  /*5540*/  LDC R18, c[0x0][0x608] ;  /* 0x00018200ff127b82 */ /* 0x000ea60000000800 */
[----:B------:R-:W-:Y:S01]  /*5550*/  IMAD R17, R17, R27, R6 ;  /* 0x0000001b11117224 */ /* 0x000fe200078e0206 */
[----:B------:R-:W-:-:S03]  /*5560*/  I2FP.F32.U32 R6, R30 ;  /* 0x0000001e00067245 */ /* 0x000fc60000201000 */
[----:B------:R-:W-:Y:S01]  /*5570*/  IMAD.IADD R5, R5, 0x1, R17 ;  /* 0x0000000105057824 */ /* 0x000fe200078e0211 */
[----:B------:R-:W3:Y:S01]  /*5580*/  LDC R32, c[0x0][0x658] ;  /* 0x00019600ff207b82 */ /* 0x000ee20000000800 */
[----:B-1----:R-:W-:Y:S01]  /*5590*/  ISETP.NE.U32.AND P0, PT, R34, RZ, PT ;  /* 0x000000ff2200720c */ /* 0x002fe20003f05070 */
[----:B------:R-:W-:-:S03]  /*55a0*/  IMAD.MOV.U32 R17, RZ, RZ, -0x1 ;  /* 0xffffffffff117424 */ /* 0x000fc600078e00ff */
[----:B------:R-:W-:-:S03]  /*55b0*/  ISETP.NE.AND.EX P0, PT, R35, RZ, PT, P0 ;  /* 0x000000ff2300720c */ /* 0x000fc60003f05300 */
[----:B------:R-:W1:Y:S01]  /*55c0*/  LDC R27, c[0x0][0x148] ;  /* 0x00005200ff1b7b82 */ /* 0x000e620000000800 */
[-CC-:B0-----:R-:W-:Y:S02]  /*55d0*/  SHF.R.U64 R22, R4, R16.reuse, R5.reuse ;  /* 0x0000001004167219 */ /* 0x181fe40000001205 */
[----:B------:R-:W-:Y:S01]  /*55e0*/  SHF.R.U32.HI R5, RZ, R16, R5 ;  /* 0x00000010ff057219 */ /* 0x000fe20000011605 */
[----:B------:R-:W-:-:S04]  /*55f0*/  FMUL R16, R6, UR6 ;  /* 0x0000000606107c20 */ /* 0x000fc80008400000 */
[----:B------:R-:W0:Y:S01]  /*5600*/  LDC R28, c[0x0][0x600] ;  /* 0x00018000ff1c7b82 */ /* 0x000e220000000800 */
[----:B------:R4:W0:Y:S01]  /*5610*/  F2I.U32.TRUNC.NTZ R25, R16 ;  /* 0x0000001000197305 */ /* 0x000822000020f000 */
[-CC-:B--2---:R-:W-:Y:S02]  /*5620*/  SHF.R.U64 R6, R22, R18.reuse, R5.reuse ;  /* 0x0000001216067219 */ /* 0x184fe40000001205 */
[----:B------:R-:W-:-:S04]  /*5630*/  SHF.R.U32.HI R5, RZ, R18, R5 ;  /* 0x00000012ff057219 */ /* 0x000fc80000011605 */
[----:B------:R-:W2:Y:S01]  /*5640*/  LDC R33, c[0x0][0x648] ;  /* 0x00019200ff217b82 */ /* 0x000ea20000000800 */
[-CC-:B---3--:R-:W-:Y:S02]  /*5650*/  SHF.R.U64 R26, R6, R32.reuse, R5.reuse ;  /* 0x00000020061a7219 */ /* 0x188fe40000001205 */
[-C--:B------:R-:W-:Y:S02]  /*5660*/  SHF.L.U32 R17, R17, R32.reuse, RZ ;  /* 0x0000002011117219 */ /* 0x080fe400000006ff */
[-C--:B------:R-:W-:Y:S01]  /*5670*/  SHF.R.U32.HI R5, RZ, R32.reuse, R5 ;  /* 0x00000020ff057219 */ /* 0x080fe20000011605 */
[----:B------:R-:W-:Y:S01]  /*5680*/  IMAD.MOV.U32 R4, RZ, RZ, R26 ;  /* 0x000000ffff047224 */ /* 0x000fe200078e001a */
[----:B------:R-:W-:Y:S01]  /*5690*/  SHF.L.U32 R32, R19, R32, RZ ;  /* 0x0000002013207219 */ /* 0x000fe200000006ff */
[----:B------:R-:W3:Y:S01]  /*56a0*/  LDC R36, c[0x0][0x638] ;  /* 0x00018e00ff247b82 */ /* 0x000ee20000000800 */
[----:B------:R-:W-:-:S07]  /*56b0*/  LOP3.LUT R31, RZ, R17, RZ, 0x33, !PT ;  /* 0x00000011ff1f7212 */ /* 0x000fce00078e33ff */
[----:B------:R-:W0:Y:S01]  /*56c0*/  LDC R37, c[0x0][0x610] ;  /* 0x00018400ff257b82 */ /* 0x000e220000000800 */
[----:B----4-:R-:W-:Y:S05]  /*56d0*/  @!P0 BRA `(.L_x_108) ;  /* 0x0000000000288947 */ /* 0x010fea0003800000 */
[----:B------:R-:W4:Y:S02]  /*56e0*/  LDC R19, c[0x0][0x64c] ;  /* 0x00019300ff137b82 */ /* 0x000f240000000800 */
[----:B----4-:R-:W-:-:S05]  /*56f0*/  IADD3 R19, P0, R26, R19, RZ ;  /* 0x000000131a137210 */ /* 0x010fca0007f1e0ff */
        /* <DEDUP_REMOVED lines=8> */
.L_x_108:
[----:B--2---:R-:W-:Y:S01]  /*5780*/  SHF.R.U64 R4, R4, R33, R5 ;  /* 0x0000002104047219 */ /* 0x004fe20000001205 */
[----:B0-----:R-:W-:Y:S01]  /*5790*/  VIADD R19, R28, 0xffffffff ;  /* 0xffffffff1c137836 */ /* 0x001fe20000000000 */
[----:B------:R-:W-:Y:S01]  /*57a0*/  LOP3.LUT R17, R6, R31, RZ, 0xc0, !PT ;  /* 0x0000001f06117212 */ /* 0x000fe200078ec0ff */
[----:B------:R-:W-:Y:S02]  /*57b0*/  IMAD.MOV R25, RZ, RZ, -R25 ;  /* 0x000000ffff197224 */ /* 0x000fe400078e0a19 */
[----:B------:R-:W-:Y:S02]  /*57c0*/  IMAD.MOV R5, RZ, RZ, -R4 ;  /* 0x000000ffff057224 */ /* 0x000fe400078e0a04 */
[----:B------:R-:W-:Y:S01]  /*57d0*/  IMAD R6, R32, R4, R17 ;  /* 0x0000000420067224 */ /* 0x000fe200078e0211 */
[----:B------:R-:W-:Y:S01]  /*57e0*/  LOP3.LUT R17, R22, R19, RZ, 0xc0, !PT ;  /* 0x0000001316117212 */ /* 0x000fe200078ec0ff */
[----:B-1----:R-:W-:Y:S02]  /*57f0*/  @P4 IMAD R29, R27, R25, R30 ;  /* 0x000000191b1d4224 */ /* 0x002fe400078e021e */
[----:B---3--:R-:W-:-:S02]  /*5800*/  IMAD R4, R5, R36, R26 ;  /* 0x0000002405047224 */ /* 0x008fc400078e021a */
[----:B------:R-:W-:Y:S02]  /*5810*/  IMAD R6, R6, R37, R29 ;  /* 0x0000002506067224 */ /* 0x000fe400078e021d */
[----:B------:R-:W-:Y:S02]  /*5820*/  IMAD R5, R4, R28, R17 ;  /* 0x0000001c04057224 */ /* 0x000fe400078e0211 */
[----:B------:R-:W-:-:S03]  /*5830*/  IMAD.MOV.U32 R16, RZ, RZ, 0x1 ;  /* 0x00000001ff107424 */ /* 0x000fc600078e00ff */
[----:B------:R-:W-:Y:S02]  /*5840*/  SEL R4, R5, R6, !P4 ;  /* 0x0000000605047207 */ /* 0x000fe40006000000 */
[----:B------:R-:W-:Y:S01]  /*5850*/  SEL R6, R6, R5, !P4 ;  /* 0x0000000506067207 */ /* 0x000fe20006000000 */
[----:B------:R-:W-:-:S07]  /*5860*/  IMAD.MOV.U32 R5, RZ, RZ, R24 ;  /* 0x000000ffff057224 */ /* 0x000fce00078e0018 */
.L_x_106:
[----:B------:R-:W-:Y:S02]  /*5870*/  LOP3.LUT P0, RZ, R16, 0xff, RZ, 0xc0, !PT ;  /* 0x000000ff10ff7812 */ /* 0x000fe4000780c0ff */
[----:B------:R-:W-:-:S11]  /*5880*/  LOP3.LUT R87, R87, 0x1, RZ, 0x3c, !PT ;  /* 0x0000000157577812 */ /* 0x000fd600078e3cff */
[----:B------:R-:W-:Y:S05]  /*5890*/  @P0 BRA `(.L_x_109) ;  /* 0xffffffbc00780947 */ /* 0x000fea000383ffff */
[----:B------:R-:W-:Y:S05]  /*58a0*/  EXIT ;  /* 0x000000000000794d */ /* 0x000fea0003800000 */
.L_x_17:
[----:B------:R-:W-:-:S08]  /*58b0*/  ISETP.NE.AND P0, PT, R18, RZ, PT ;  /* 0x000000ff1200720c */ /* 0x000fd00003f05270 */
[----:B--23-5:R-:W0:-:S00]  /*58c0*/  USETMAXREG.DEALLOC.CTAPOOL 0x28 ;  /* 0x00000028000079c8 */ /* 0x02ce0000080e0500 */
[----:B------:R-:W-:Y:S05]  /*58d0*/  @P0 EXIT ;  /* 0x000000000000094d */ /* 0x000fea0003800000 */
[----:B0-----:R-:W-:Y:S01]  /*58e0*/  LOP3.LUT P0, RZ, R20, 0xff, RZ, 0xc0, !PT ;  /* 0x000000ff14ff7812 */ /* 0x001fe2000780c0ff */
[----:B------:R-:W-:Y:S02]  /*58f0*/  IMAD.MOV.U32 R12, RZ, RZ, 0x1 ;  /* 0x00000001ff0c7424 */ /* 0x000fe400078e00ff */
[----:B------:R-:W-:-:S10]  /*5900*/  IMAD.MOV.U32 R15, RZ, RZ, RZ ;  /* 0x000000ffff0f7224 */ /* 0x000fd400078e00ff */
[----:B------:R-:W-:Y:S05]  /*5910*/  @!P0 BRA `(.L_x_110) ;  /* 0x0000000c005c8947 */ /* 0x000fea0003800000 */
[----:B------:R-:W0:Y:S01]  /*5920*/  S2UR UR9, SR_CgaCtaId ;  /* 0x00000000000979c3 */ /* 0x000e220000008800 */
[----:B------:R-:W-:Y:S01]  /*5930*/  UMOV UR11, 0x1 ;  /* 0x00000001000b7882 */ /* 0x000fe20000000000 */
[----:B------:R-:W-:Y:S01]  /*5940*/  LOP3.LUT P0, RZ, R11, 0x1f, RZ, 0xc0, !PT ;  /* 0x0000001f0bff7812 */ /* 0x000fe2000780c0ff */
[----:B------:R-:W-:Y:S01]  /*5950*/  ULDC UR5, c[0x0][0x658] ;  /* 0x0001960000057ab9 */ /* 0x000fe20000000800 */
[----:B------:R-:W-:Y:S01]  /*5960*/  UMOV UR7, 0xffffffff ;  /* 0xffffffff00077882 */ /* 0x000fe20000000000 */
[----:B------:R-:W-:Y:S01]  /*5970*/  BSSY B0, `(.L_x_110) ;  /* 0x00000d1000007945 */ /* 0x000fe20003800000 */
[----:B------:R-:W-:Y:S01]  /*5980*/  USHF.L.U32 UR7, UR7, UR5, URZ ;  /* 0x0000000507077299 */ /* 0x000fe2000800063f */
[C---:B------:R-:W-:Y:S01]  /*5990*/  ISETP.NE.AND P2, PT, R10.reuse, RZ, PT ;  /* 0x000000ff0a00720c */ /* 0x040fe20003f45270 */
[----:B------:R-:W-:Y:S01]  /*59a0*/  IMAD.MOV.U32 R14, RZ, RZ, 0x1 ;  /* 0x00000001ff0e7424 */ /* 0x000fe200078e00ff */
[----:B------:R-:W-:Y:S01]  /*59b0*/  ISETP.NE.OR P0, PT, R10, RZ, !P0 ;  /* 0x000000ff0a00720c */ /* 0x000fe20004705670 */
[----:B------:R-:W-:Y:S01]  /*59c0*/  IMAD.MOV.U32 R12, RZ, RZ, 0x1 ;  /* 0x00000001ff0c7424 */ /* 0x000fe200078e00ff */
[----:B------:R-:W-:Y:S01]  /*59d0*/  LOP3.LUT R13, R7, 0x2, RZ, 0xfc, !PT ;  /* 0x00000002070d7812 */ /* 0x000fe200078efcff */
[----:B------:R-:W-:Y:S01]  /*59e0*/  IMAD.MOV.U32 R15, RZ, RZ, RZ ;  /* 0x000000ffff0f7224 */ /* 0x000fe200078e00ff */
[----:B------:R-:W-:Y:S01]  /*59f0*/  ULDC UR4, c[0x0][0x600] ;  /* 0x0001800000047ab9 */ /* 0x000fe20000000800 */
[----:B------:R-:W-:Y:S01]  /*5a00*/  UMOV UR18, 0x5 ;  /* 0x0000000500127882 */ /* 0x000fe20000000000 */
[----:B------:R-:W-:-:S02]  /*5a10*/  UIADD3 UR25, UR13, 0x1, URZ ;  /* 0x000000010d197890 */ /* 0x000fc4000fffe03f */
[----:B------:R-:W-:Y:S02]  /*5a20*/  UIADD3 UR4, UR4, -0x1, URZ ;  /* 0xffffffff04047890 */ /* 0x000fe4000fffe03f */
[----:B------:R-:W-:Y:S02]  /*5a30*/  USHF.L.U32 UR5, UR11, UR5, URZ ;  /* 0x000000050b057299 */ /* 0x000fe4000800063f */
[----:B------:R-:W-:Y:S01]  /*5a40*/  ULOP3.LUT UR7, URZ, UR7, URZ, 0x33, !UPT ;  /* 0x000000073f077292 */ /* 0x000fe2000f8e333f */
[----:B------:R-:W-:Y:S01]  /*5a50*/  ULDC.64 UR26, c[0x0][0x198] ;  /* 0x00006600001a7ab9 */ /* 0x000fe20000000a00 */
[----:B0-----:R-:W-:Y:S02]  /*5a60*/  ULOP3.LUT UR8, UR9, 0x1, URZ, 0xc0, !UPT ;  /* 0x0000000109087892 */ /* 0x001fe4000f8ec03f */
[----:B------:R-:W-:Y:S02]  /*5a70*/  USHF.R.U32.HI UR28, URZ, 0x1, UR9 ;  /* 0x000000013f1c7899 */ /* 0x000fe40008011609 */
[----:B------:R-:W-:-:S02]  /*5a80*/  USHF.L.U32 UR6, UR9, 0x5, URZ ;  /* 0x0000000509067899 */ /* 0x000fc4000800063f */
[----:B------:R-:W-:Y:S02]  /*5a90*/  USHF.L.U32 UR29, UR9, 0xc, URZ ;  /* 0x0000000c091d7899 */ /* 0x000fe4000800063f */
[----:B------:R-:W-:Y:S02]  /*5aa0*/  ULOP3.LUT UR9, UR9, 0xfffffffe, URZ, 0xc0, !UPT ;  /* 0xfffffffe09097892 */ /* 0x000fe4000f8ec03f */
[----:B------:R-:W-:Y:S02]  /*5ab0*/  UISETP.GT.U32.AND UP0, UPT, UR8, 0xffff, UPT ;  /* 0x0000ffff0800788c */ /* 0x000fe4000bf04070 */
[----:B------:R-:W-:Y:S02]  /*5ac0*/  USHF.L.U32 UR10, UR11, UR9, URZ ;  /* 0x000000090b0a7299 */ /* 0x000fe4000800063f */
[----:B------:R-:W-:Y:S02]  /*5ad0*/  ULOP3.LUT UR9, UR9, 0x1, URZ, 0xfc, !UPT ;  /* 0x0000000109097892 */ /* 0x000fe4000f8efc3f */
[----:B------:R-:W-:-:S02]  /*5ae0*/  USEL UR8, UR8, 0xffff, !UP0 ;  /* 0x0000ffff08087887 */ /* 0x000fc4000c000000 */
[----:B------:R-:W-:Y:S02]  /*5af0*/  USHF.L.U32 UR9, UR11, UR9, URZ ;  /* 0x000000090b097299 */ /* 0x000fe4000800063f */
[----:B------:R-:W-:Y:S02]  /*5b00*/  ULOP3.LUT UR8, UR8, 0xffff, URZ, 0xc0, !UPT ;  /* 0x0000ffff08087892 */ /* 0x000fe4000f8ec03f */
[----:B------:R-:W-:Y:S02]  /*5b10*/  ULOP3.LUT UR6, UR6, 0x20, URZ, 0xc0, !UPT ;  /* 0x0000002006067892 */ /* 0x000fe4000f8ec03f */
[----:B------:R-:W-:Y:S02]  /*5b20*/  ULOP3.LUT UR19, UR10, UR9, URZ, 0xfc, !UPT ;  /* 0x000000090a137292 */ /* 0x000fe4000f8efc3f */
[----:B------:R-:W-:-:S12]  /*5b30*/  USHF.L.U32 UR18, UR18, UR8, URZ ;  /* 0x0000000812127299 */ /* 0x000fd8000800063f */
.L_x_122:
[----:B------:R-:W-:-:S03]  /*5b40*/  UMOV UR8, 0xffffffff ;  /* 0xffffffff00087882 */ /* 0x000fc60000000000 */
[----:B------:R-:W-:Y:S05]  /*5b50*/  BRA.DIV UR8, `(.L_x_111) ;  /* 0x0000000e08c87947 */ /* 0x000fea000b800000 */
[----:B------:R-:W-:-:S13]  /*5b60*/  ELECT P1, URZ, PT ;  /* 0x00000000003f782f */ /* 0x000fda0003820000 */
.L_x_134:
[----:B------:R-:W0:Y:S01]  /*5b70*/  LDC R10, c[0x0][0x28c] ;  /* 0x0000a300ff0a7b82 */ /* 0x000e220000000800 */
[----:B------:R-:W-:Y:S01]  /*5b80*/  BSSY B1, `(.L_x_112) ;  /* 0x000003c000017945 */ /* 0x000fe20003800000 */
[----:B0-----:R-:W-:-:S13]  /*5b90*/  ISETP.LT.OR P1, PT, R10, 0x1, !P1 ;  /* 0x000000010a00780c */ /* 0x001fda0004f21670 */
[----:B------:R-:W-:Y:S05]  /*5ba0*/  @P1 BRA `(.L_x_113) ;  /* 0x0000000000e41947 */ /* 0x000fea0003800000 */
[----:B------:R-:W-:Y:S01]  /*5bb0*/  LEA R10, R6, UR28, 0x1 ;  /* 0x0000001c060a7c11 */ /* 0x000fe2000f8e08ff */
[----:B------:R-:W-:Y:S01]  /*5bc0*/  IMAD.MOV.U32 R18, RZ, RZ, RZ ;  /* 0x000000ffff127224 */ /* 0x000fe200078e00ff */
[----:B------:R-:W-:Y:S01]  /*5bd0*/  LEA R16, R4, UR6, 0x6 ;  /* 0x0000000604107c11 */ /* 0x000fe2000f8e30ff */
[----:B------:R-:W-:Y:S02]  /*5be0*/  IMAD.U32 R20, RZ, RZ, UR25 ;  /* 0x00000019ff147e24 */ /* 0x000fe4000f8e00ff */
[----:B------:R-:W-:Y:S02]  /*5bf0*/  IMAD.MOV.U32 R4, RZ, RZ, R12 ;  /* 0x000000ffff047224 */ /* 0x000fe400078e000c */
[----:B------:R-:W-:Y:S02]  /*5c00*/  IMAD.MOV.U32 R6, RZ, RZ, R15 ;  /* 0x000000ffff067224 */ /* 0x000fe400078e000f */
[----:B------:R-:W-:-:S07]  /*5c10*/  IMAD.SHL.U32 R17, R10, 0x20, RZ ;  /* 0x000000200a117824 */ /* 0x000fce00078e00ff */
.L_x_117:
[----:B------:R-:W0:Y:S01]  /*5c20*/  S2R R11, SR_CgaCtaId ;  /* 0x00000000000b7919 */ /* 0x000e220000008800 */
[----:B------:R-:W-:-:S04]  /*5c30*/  MOV R10, 0x400 ;  /* 0x00000400000a7802 */ /* 0x000fc80000000f00 */
[----:B0-----:R-:W-:Y:S02]  /*5c40*/  LEA R21, R11, R10, 0x18 ;  /* 0x0000000a0b157211 */ /* 0x001fe400078ec0ff */
[----:B------:R-:W-:Y:S01]  /*5c50*/  SHF.L.U32 R10, R4, 0x1f, RZ ;  /* 0x0000001f040a7819 */ /* 0x000fe200000006ff */
[----:B------:R-:W0:Y:S02]  /*5c60*/  @!P2 LDC R11, c[0x0][0x500] ;  /* 0x00014000ff0bab82 */ /* 0x000e240000000800 */
[----:B------:R-:W-:-:S04]  /*5c70*/  IMAD R19, R6, 0x8, R21 ;  /* 0x0000000806137824 */ /* 0x000fc800078e0215 */
[----:B------:R-:W1:Y:S02]  /*5c80*/  SYNCS.PHASECHK.TRANS64.TRYWAIT P1, [R19+URZ+0x18], R10 ;  /* 0x0000180a130075a7 */ /* 0x000e64000802017f */
[----:B-1----:R-:W-:Y:S05]  /*5c90*/  @!P1 BRA `(.L_x_114) ;  /* 0x0000000c00989947 */ /* 0x002fea0003800000 */
.L_x_135:
[----:B-1----:R-:W-:Y:S01]  /*5ca0*/  PRMT R10, R13, 0x9910, RZ ;  /* 0x000099100d0a7816 */ /* 0x002fe200000000ff */
[----:B0-----:R0:W-:Y:S03]  /*5cb0*/  @!P2 SYNCS.ARRIVE.TRANS64 RZ, [R19+URZ], R11 ;  /* 0x0000000b13ffa9a7 */ /* 0x0011e6000800003f */
[----:B------:R-:W-:-:S13]  /*5cc0*/  ISETP.NE.AND P1, PT, R10, 0x2, PT ;  /* 0x000000020a00780c */ /* 0x000fda0003f25270 */
[----:B0-----:R-:W-:Y:S05]  /*5cd0*/  @P1 BRA `(.L_x_115) ;  /* 0x0000000000041947 */ /* 0x001fea0003800000 */
[----:B------:R-:W-:Y:S01]  /*5ce0*/  BPT.TRAP 0x1 ;  /* 0x000000040000795c */ /* 0x000fe20000300000 */
.L_x_115:
[----:B------:R-:W-:Y:S05]  /*5cf0*/  @P0 BRA `(.L_x_116) ;  /* 0x0000000000040947 */ /* 0x000fea0003800000 */
[----:B------:R-:W-:Y:S01]  /*5d00*/  BPT.TRAP 0x1 ;  /* 0x000000040000795c */ /* 0x000fe20000300000 */
.L_x_116:
[----:B------:R-:W-:Y:S01]  /*5d10*/  R2UR UR8, R6 ;  /* 0x00000000060872ca */ /* 0x000fe200000e0000 */
[----:B------:R-:W-:Y:S01]  /*5d20*/  VIADD R20, R20, 0xffffffff ;  /* 0xffffffff14147836 */ /* 0x000fe20000000000 */
[----:B------:R-:W-:Y:S01]  /*5d30*/  R2UR UR22, R21 ;  /* 0x00000000151672ca */ /* 0x000fe200000e0000 */
[----:B------:R-:W-:Y:S01]  /*5d40*/  UIADD3 UR14, UP0, UR26, 0xf0, URZ ;  /* 0x000000f01a0e7890 */ /* 0x000fe2000ff1e03f */
[----:B------:R-:W-:Y:S01]  /*5d50*/  R2UR UR23, R17 ;  /* 0x00000000111772ca */ /* 0x000fe200000e0000 */
[----:B------:R-:W-:Y:S01]  /*5d60*/  UIADD3 UR32, UP1, UR26, 0x1f0, URZ ;  /* 0x000001f01a207890 */ /* 0x000fe2000ff3e03f */
[----:B------:R-:W-:Y:S01]  /*5d70*/  R2UR UR9, R19 ;  /* 0x00000000130972ca */ /* 0x000fe200000e0000 */
[----:B------:R-:W-:Y:S01]  /*5d80*/  UIADD3.X UR15, URZ, UR27, URZ, UP0, !UPT ;  /* 0x0000001b3f0f7290 */ /* 0x000fe200087fe43f */
[----:B------:R-:W-:Y:S01]  /*5d90*/  R2UR UR10, R18 ;  /* 0x00000000120a72ca */ /* 0x000fe200000e0000 */
[----:B------:R-:W-:Y:S01]  /*5da0*/  UPRMT UR20, URZ, 0x5410, UR18 ;  /* 0x000054103f147896 */ /* 0x000fe20008000012 */
[----:B------:R-:W-:Y:S01]  /*5db0*/  R2UR UR12, R5 ;  /* 0x00000000050c72ca */ /* 0x000fe200000e0000 */
[----:B------:R-:W-:Y:S01]  /*5dc0*/  VIADD R6, R6, 0x1 ;  /* 0x0000000106067836 */ /* 0x000fe20000000000 */
[----:B------:R-:W-:Y:S01]  /*5dd0*/  R2UR UR24, R16 ;  /* 0x00000000101872ca */ /* 0x000fe200000e0000 */
[----:B------:R-:W-:Y:S01]  /*5de0*/  USHF.L.U32 UR8, UR8, 0xd, URZ ;  /* 0x0000000d08087899 */ /* 0x000fe2000800063f */
[----:B------:R-:W-:Y:S01]  /*5df0*/  ISETP.GT.AND P3, PT, R20, 0x1, PT ;  /* 0x000000011400780c */ /* 0x000fe20003f64270 */
[----:B------:R-:W-:Y:S01]  /*5e00*/  UPRMT UR30, URZ, 0x5410, UR19 ;  /* 0x000054103f1e7896 */ /* 0x000fe20008000013 */
[----:B------:R-:W-:Y:S01]  /*5e10*/  ISETP.NE.AND P1, PT, R6, 0x3, PT ;  /* 0x000000030600780c */ /* 0x000fe20003f25270 */
[----:B------:R-:W-:Y:S01]  /*5e20*/  ULEA UR11, UR28, UR8, 0xc ;  /* 0x000000081c0b7291 */ /* 0x000fe2000f8e603f */
[----:B------:R-:W-:Y:S01]  /*5e30*/  VIADD R18, R18, 0x80 ;  /* 0x0000008012127836 */ /* 0x000fe20000000000 */
[----:B------:R-:W-:Y:S01]  /*5e40*/  ULOP3.LUT UR8, UR8, 0x1000, UR29, 0xf8, !UPT ;  /* 0x0000100008087892 */ /* 0x000fe2000f8ef81d */
[----:B------:R-:W-:Y:S01]  /*5e50*/  SEL R11, RZ, 0x1, P1 ;  /* 0x00000001ff0b7807 */ /* 0x000fe20000800000 */
[----:B------:R-:W-:Y:S01]  /*5e60*/  UIADD3 UR21, UR22, 0x100, UR11 ;  /* 0x0000010016157890 */ /* 0x000fe2000fffe00b */
[----:B------:R-:W-:Y:S01]  /*5e70*/  SEL R6, R6, RZ, P1 ;  /* 0x000000ff06067207 */ /* 0x000fe20000800000 */
[----:B------:R-:W-:Y:S01]  /*5e80*/  UIADD3 UR22, UR22, 0x6100, UR8 ;  /* 0x0000610016167890 */ /* 0x000fe2000fffe008 */
[----:B------:R-:W-:Y:S01]  /*5e90*/  LOP3.LUT R4, R4, R11, RZ, 0x3c, !PT ;  /* 0x0000000b04047212 */ /* 0x000fe200078e3cff */
[----:B------:R-:W-:Y:S01]  /*5ea0*/  UIADD3.X UR33, URZ, UR27, URZ, UP1, !UPT ;  /* 0x0000001b3f217290 */ /* 0x000fe20008ffe43f */
[----:B------:R-:W-:Y:S01]  /*5eb0*/  UMOV UR16, 0x0 ;  /* 0x0000000000107882 */ /* 0x000fe20000000000 */
[----:B------:R-:W-:Y:S01]  /*5ec0*/  UMOV UR17, 0x10000000 ;  /* 0x1000000000117882 */ /* 0x000fe20000000000 */
[----:B------:R-:W-:Y:S01]  /*5ed0*/  UMOV UR11, UR23 ;  /* 0x00000017000b7c82 */ /* 0x000fe20008000000 */
[----:B------:R-:W-:-:S02]  /*5ee0*/  UMOV UR8, UR21 ;  /* 0x0000001500087c82 */ /* 0x000fc40008000000 */
[----:B------:R0:W-:Y:S02]  /*5ef0*/  UTMALDG.3D.MULTICAST [UR8], [UR14], UR20, desc[UR16] ;  /* 0x000010080e0073b4 */ /* 0x0001e40008011814 */
[----:B0-----:R-:W-:Y:S01]  /*5f00*/  UMOV UR8, UR22 ;  /* 0x0000001600087c82 */ /* 0x001fe20008000000 */
[----:B------:R-:W-:Y:S02]  /*5f10*/  UMOV UR11, UR24 ;  /* 0x00000018000b7c82 */ /* 0x000fe40008000000 */
[----:B------:R0:W-:Y:S02]  /*5f20*/  UTMALDG.3D.MULTICAST [UR8], [UR32], UR30, desc[UR16] ;  /* 0x00001008200073b4 */ /* 0x0001e4000801181e */
[----:B0-----:R-:W-:Y:S05]  /*5f30*/  @P3 BRA `(.L_x_117) ;  /* 0xfffffffc00383947 */ /* 0x001fea000383ffff */
.L_x_113:
[----:B------:R-:W-:Y:S05]  /*5f40*/  BSYNC B1 ;  /* 0x0000000000017941 */ /* 0x000fea0003800000 */
.L_x_112:
[----:B------:R-:W-:Y:S01]  /*5f50*/  LOP3.LUT P5, RZ, R14, 0xff, RZ, 0xc0, !PT ;  /* 0x000000ff0eff7812 */ /* 0x000fe200078ac0ff */
[----:B------:R-:W-:Y:S01]  /*5f60*/  VIADD R6, R15, UR13 ;  /* 0x0000000d0f067c36 */ /* 0x000fe20008000000 */
[----:B------:R-:W-:Y:S01]  /*5f70*/  ULDC.64 UR8, c[0x0][0x650] ;  /* 0x0001940000087ab9 */ /* 0x000fe20000000a00 */
[----:B------:R-:W-:Y:S01]  /*5f80*/  IMAD.U32 R11, RZ, RZ, UR13 ;  /* 0x0000000dff0b7e24 */ /* 0x000fe2000f8e00ff */
[----:B------:R-:W-:Y:S01]  /*5f90*/  UISETP.GE.U32.AND UP0, UPT, UR13, 0x3, UPT ;  /* 0x000000030d00788c */ /* 0x000fe2000bf06070 */
[----:B------:R-:W-:Y:S01]  /*5fa0*/  BSSY B1, `(.L_x_118) ;  /* 0x000006b000017945 */ /* 0x000fe20003800000 */
[----:B------:R-:W-:Y:S02]  /*5fb0*/  ISETP.GT.U32.AND P1, PT, R6, 0x2, PT ;  /* 0x000000020600780c */ /* 0x000fe40003f24070 */
[----:B------:R-:W-:Y:S02]  /*5fc0*/  PRMT R14, RZ, 0x7610, R14 ;  /* 0x00007610ff0e7816 */ /* 0x000fe4000000000e */
[----:B------:R-:W-:-:S02]  /*5fd0*/  ISETP.LT.U32.AND P1, PT, R11, 0x3, P1 ;  /* 0x000000030b00780c */ /* 0x000fc40000f21070 */
[----:B------:R-:W-:Y:S01]  /*5fe0*/  PLOP3.LUT P3, PT, PT, PT, UP0, 0x80, 0x0 ;  /* 0x000000000000781c */ /* 0x000fe20003f6f008 */
[----:B------:R-:W0:Y:S01]  /*5ff0*/  @P5 S2R R5, SR_CgaCtaId ;  /* 0x0000000000055919 */ /* 0x000e220000008800 */
[----:B------:R-:W-:-:S04]  /*6000*/  @P5 MOV R4, 0x400 ;  /* 0x0000040000045802 */ /* 0x000fc80000000f00 */
[----:B0-----:R-:W-:Y:S01]  /*6010*/  @P5 LEA R10, R5, R4, 0x18 ;  /* 0x00000004050a5211 */ /* 0x001fe200078ec0ff */
[----:B------:R-:W-:-:S03]  /*6020*/  IMAD.WIDE.U32 R4, R6, -0x55555555, RZ ;  /* 0xaaaaaaab06047825 */ /* 0x000fc600078e00ff */
[----:B------:R0:W-:Y:S01]  /*6030*/  @P5 SYNCS.ARRIVE.TRANS64.A1T0 RZ, [R10+URZ+0x68], RZ ;  /* 0x000068ff0aff59a7 */ /* 0x0001e2000810003f */
[----:B------:R-:W-:Y:S01]  /*6040*/  IADD3 R2, P5, R2, R8, RZ ;  /* 0x0000000802027210 */ /* 0x000fe20007fbe0ff */
[----:B------:R-:W-:Y:S01]  /*6050*/  IMAD.MOV.U32 R4, RZ, RZ, -0x1 ;  /* 0xffffffffff047424 */ /* 0x000fe200078e00ff */
[----:B------:R-:W-:Y:S02]  /*6060*/  SHF.R.U32.HI R11, RZ, 0x1, R5 ;  /* 0x00000001ff0b7819 */ /* 0x000fe40000011605 */
[----:B------:R-:W-:Y:S01]  /*6070*/  SEL R5, RZ, 0x1, !P1 ;  /* 0x00000001ff057807 */ /* 0x000fe20004800000 */
[----:B------:R-:W-:Y:S01]  /*6080*/  IMAD.X R3, R3, 0x1, R0, P5 ;  /* 0x0000000103037824 */ /* 0x000fe200028e0600 */
[----:B------:R-:W-:Y:S01]  /*6090*/  ISETP.GE.U32.AND P1, PT, R2, UR8, PT ;  /* 0x0000000802007c0c */ /* 0x000fe2000bf26070 */
[----:B------:R-:W-:Y:S01]  /*60a0*/  IMAD R15, R11, -0x3, R6 ;  /* 0xfffffffd0b0f7824 */ /* 0x000fe200078e0206 */
[----:B------:R-:W-:Y:S01]  /*60b0*/  LOP3.LUT R12, R12, R5, RZ, 0x3c, !PT ;  /* 0x000000050c0c7212 */ /* 0x000fe200078e3cff */
[----:B------:R-:W-:Y:S01]  /*60c0*/  IMAD.MOV.U32 R6, RZ, RZ, -0x1 ;  /* 0xffffffffff067424 */ /* 0x000fe200078e00ff */
[----:B------:R-:W-:Y:S01]  /*60d0*/  ISETP.GE.U32.AND.EX P1, PT, R3, UR9, PT, P1 ;  /* 0x0000000903007c0c */ /* 0x000fe2000bf26110 */
[----:B------:R-:W-:Y:S01]  /*60e0*/  IMAD.MOV.U32 R5, RZ, RZ, -0x1 ;  /* 0xffffffffff057424 */ /* 0x000fe200078e00ff */
[----:B------:R-:W-:-:S02]  /*60f0*/  @P3 LOP3.LUT R12, R12, 0x1, R11, 0x78, !PT ;  /* 0x000000010c0c3812 */ /* 0x000fc400078e780b */
[----:B0-----:R-:W-:-:S09]  /*6100*/  PRMT R10, RZ, 0x7610, R10 ;  /* 0x00007610ff0a7816 */ /* 0x001fd2000000000a */
[----:B------:R-:W-:Y:S05]  /*6110*/  @P1 BRA `(.L_x_119) ;  /* 0x00000004004c1947 */ /* 0x000fea0003800000 */
[----:B------:R-:W0:Y:S01]  /*6120*/  S2R R17, SR_CTAID.X ;  /* 0x0000000000117919 */ /* 0x000e220000002500 */
[----:B------:R-:W-:Y:S01]  /*6130*/  ULDC.64 UR8, c[0x0][0x628] ;  /* 0x00018a0000087ab9 */ /* 0x000fe20000000a00 */
[----:B------:R-:W1:Y:S01]  /*6140*/  LDC R18, c[0x0][0x144] ;  /* 0x00005100ff127b82 */ /* 0x000e620000000800 */
[----:B------:R-:W-:Y:S01]  /*6150*/  ISETP.NE.U32.AND P1, PT, RZ, UR8, PT ;  /* 0x00000008ff007c0c */ /* 0x000fe2000bf25070 */
[----:B------:R-:W2:Y:S01]  /*6160*/  S2R R6, SR_CTAID.Y ;  /* 0x0000000000067919 */ /* 0x000ea20000002600 */
[----:B------:R-:W-:Y:S01]  /*6170*/  ULDC UR10, c[0x0][0x150] ;  /* 0x00005400000a7ab9 */ /* 0x000fe20000000800 */
[----:B------:R-:W-:Y:S01]  /*6180*/  ULDC UR11, c[0x0][0x630] ;  /* 0x00018c00000b7ab9 */ /* 0x000fe20000000800 */
[----:B------:R-:W-:Y:S01]  /*6190*/  ISETP.NE.AND.EX P1, PT, RZ, UR9, PT, P1 ;  /* 0x00000009ff007c0c */ /* 0x000fe2000bf25310 */
[----:B------:R-:W-:Y:S01]  /*61a0*/  IMAD.MOV.U32 R4, RZ, RZ, R2 ;  /* 0x000000ffff047224 */ /* 0x000fe200078e0002 */
[----:B0-----:R-:W-:-:S05]  /*61b0*/  I2FP.F32.U32 R5, R17 ;  /* 0x0000001100057245 */ /* 0x001fca0000201000 */
[----:B------:R-:W-:Y:S01]  /*61c0*/  FMUL R20, R5, UR10 ;  /* 0x0000000a05147c20 */ /* 0x000fe20008400000 */
[----:B------:R-:W-:-:S05]  /*61d0*/  IMAD.MOV.U32 R5, RZ, RZ, R3 ;  /* 0x000000ffff057224 */ /* 0x000fca00078e0003 */
[----:B--2---:R-:W-:Y:S05]  /*61e0*/  @!P1 BRA `(.L_x_120) ;  /* 0x0000000000289947 */ /* 0x004fea0003800000 */
[----:B------:R-:W-:Y:S02]  /*61f0*/  ULDC UR10, c[0x0][0x634] ;  /* 0x00018d00000a7ab9 */ /* 0x000fe40000000800 */
[----:B------:R-:W-:-:S05]  /*6200*/  IADD3 R5, P1, R2, UR10, RZ ;  /* 0x0000000a02057c10 */ /* 0x000fca000ff3e0ff */
[----:B------:R-:W-:-:S04]  /*6210*/  IMAD.X R19, RZ, RZ, R3, P1 ;  /* 0x000000ffff137224 */ /* 0x000fc800008e0603 */
[----:B------:R-:W-:-:S04]  /*6220*/  IMAD.WIDE.U32 R10, R19, UR8, RZ ;  /* 0x00000008130a7c25 */ /* 0x000fc8000f8e00ff */
[----:B------:R-:W-:-:S04]  /*6230*/  IMAD.WIDE.U32 R10, P1, R5, UR9, R10 ;  /* 0x00000009050a7c25 */ /* 0x000fc8000f82000a */
[----:B------:R-:W-:-:S04]  /*6240*/  IMAD.WIDE.U32 R4, R5, UR8, RZ ;  /* 0x0000000805047c25 */ /* 0x000fc8000f8e00ff */
[----:B------:R-:W-:Y:S01]  /*6250*/  IMAD.MOV.U32 R4, RZ, RZ, R11 ;  /* 0x000000ffff047224 */ /* 0x000fe200078e000b */
[----:B------:R-:W-:Y:S01]  /*6260*/  IADD3 RZ, P3, R5, R10, RZ ;  /* 0x0000000a05ff7210 */ /* 0x000fe20007f7e0ff */
[----:B------:R-:W-:-:S04]  /*6270*/  IMAD.X R5, RZ, RZ, RZ, P1 ;  /* 0x000000ffff057224 */ /* 0x000fc800008e06ff */
[----:B------:R-:W-:-:S08]  /*6280*/  IMAD.WIDE.U32.X R4, R19, UR9, R4, P3 ;  /* 0x0000000913047c25 */ /* 0x000fd000098e0404 */
.L_x_120:
[--C-:B------:R-:W-:Y:S01]  /*6290*/  SHF.R.U64 R16, R4, UR11, R5.reuse ;  /* 0x0000000b04107c19 */ /* 0x100fe20008001205 */
[----:B------:R-:W0:Y:S01]  /*62a0*/  F2I.U32.TRUNC.NTZ R20, R20 ;  /* 0x0000001400147305 */ /* 0x000e22000020f000 */
[----:B------:R-:W-:Y:S01]  /*62b0*/  SHF.R.U32.HI R4, RZ, UR11, R5 ;  /* 0x0000000bff047c19 */ /* 0x000fe20008011605 */
[----:B------:R-:W-:Y:S01]  /*62c0*/  ULDC.64 UR8, c[0x0][0x620] ;  /* 0x0001880000087ab9 */ /* 0x000fe20000000a00 */
[----:B------:R-:W-:Y:S01]  /*62d0*/  IADD3 R11, P1, RZ, -R16, RZ ;  /* 0x80000010ff0b7210 */ /* 0x000fe20007f3e0ff */
[----:B------:R-:W-:Y:S01]  /*62e0*/  ULDC.64 UR10, c[0x0][0x640] ;  /* 0x00019000000a7ab9 */ /* 0x000fe20000000a00 */
[----:B------:R-:W2:Y:S03]  /*62f0*/  LDC R21, c[0x0][0x148] ;  /* 0x00005200ff157b82 */ /* 0x000ea60000000800 */
[----:B------:R-:W-:Y:S01]  /*6300*/  IMAD.X R4, RZ, RZ, ~R4, P1 ;  /* 0x000000ffff047224 */ /* 0x000fe200008e0e04 */
[----:B------:R-:W-:-:S03]  /*6310*/  ISETP.NE.U32.AND P1, PT, RZ, UR10, PT ;  /* 0x0000000aff007c0c */ /* 0x000fc6000bf25070 */
[----:B------:R-:W-:Y:S01]  /*6320*/  IMAD R10, R4, UR8, RZ ;  /* 0x00000008040a7c24 */ /* 0x000fe2000f8e02ff */
[----:B------:R-:W-:Y:S01]  /*6330*/  ISETP.NE.AND.EX P1, PT, RZ, UR11, PT, P1 ;  /* 0x0000000bff007c0c */ /* 0x000fe2000bf25310 */
[----:B------:R-:W-:Y:S01]  /*6340*/  IMAD.WIDE.U32 R4, R11, UR8, R2 ;  /* 0x000000080b047c25 */ /* 0x000fe2000f8e0002 */
[----:B------:R-:W-:-:S03]  /*6350*/  ULDC UR8, c[0x0][0x618] ;  /* 0x0001860000087ab9 */ /* 0x000fc60000000800 */
[----:B------:R-:W-:Y:S01]  /*6360*/  IMAD R11, R11, UR9, R10 ;  /* 0x000000090b0b7c24 */ /* 0x000fe2000f8e020a */
[----:B------:R-:W-:Y:S01]  /*6370*/  ULDC UR9, c[0x0][0x154] ;  /* 0x0000550000097ab9 */ /* 0x000fe20000000800 */
[----:B0-----:R-:W-:Y:S02]  /*6380*/  IMAD.MOV R10, RZ, RZ, -R20 ;  /* 0x000000ffff0a7224 */ /* 0x001fe400078e0a14 */
[----:B------:R-:W-:Y:S02]  /*6390*/  IMAD.IADD R5, R5, 0x1, R11 ;  /* 0x0000000105057824 */ /* 0x000fe400078e020b */
[----:B-1----:R-:W-:Y:S01]  /*63a0*/  IMAD R17, R18, R10, R17 ;  /* 0x0000000a12117224 */ /* 0x002fe200078e0211 */
[----:B------:R-:W-:Y:S02]  /*63b0*/  I2FP.F32.U32 R10, R6 ;  /* 0x00000006000a7245 */ /* 0x000fe40000201000 */
[--C-:B------:R-:W-:Y:S02]  /*63c0*/  SHF.R.U64 R18, R4, UR8, R5.reuse ;  /* 0x0000000804127c19 */ /* 0x100fe40008001205 */
[----:B------:R-:W-:Y:S01]  /*63d0*/  SHF.R.U32.HI R5, RZ, UR8, R5 ;  /* 0x00000008ff057c19 */ /* 0x000fe20008011605 */
[----:B------:R-:W-:Y:S01]  /*63e0*/  FMUL R10, R10, UR9 ;  /* 0x000000090a0a7c20 */ /* 0x000fe20008400000 */
[----:B------:R-:W-:-:S02]  /*63f0*/  ULDC UR8, c[0x0][0x608] ;  /* 0x0001820000087ab9 */ /* 0x000fc40000000800 */
[--C-:B------:R-:W-:Y:S01]  /*6400*/  SHF.R.U64 R20, R18, UR8, R5.reuse ;  /* 0x0000000812147c19 */ /* 0x100fe20008001205 */
[----:B------:R0:W1:Y:S01]  /*6410*/  F2I.U32.TRUNC.NTZ R22, R10 ;  /* 0x0000000a00167305 */ /* 0x000062000020f000 */
[----:B------:R-:W-:Y:S01]  /*6420*/  SHF.R.U32.HI R5, RZ, UR8, R5 ;  /* 0x00000008ff057c19 */ /* 0x000fe20008011605 */
[----:B------:R-:W-:-:S03]  /*6430*/  ULDC UR8, c[0x0][0x658] ;  /* 0x0001960000087ab9 */ /* 0x000fc60000000800 */
[--C-:B------:R-:W-:Y:S02]  /*6440*/  SHF.R.U64 R19, R20, UR8, R5.reuse ;  /* 0x0000000814137c19 */ /* 0x100fe40008001205 */
[----:B------:R-:W-:-:S03]  /*6450*/  SHF.R.U32.HI R23, RZ, UR8, R5 ;  /* 0x00000008ff177c19 */ /* 0x000fc60008011605 */
[----:B------:R-:W-:Y:S02]  /*6460*/  IMAD.MOV.U32 R4, RZ, RZ, R19 ;  /* 0x000000ffff047224 */ /* 0x000fe400078e0013 */
[----:B------:R-:W-:Y:S01]  /*6470*/  IMAD.MOV.U32 R5, RZ, RZ, R23 ;  /* 0x000000ffff057224 */ /* 0x000fe200078e0017 */
[----:B0-----:R-:W-:Y:S06]  /*6480*/  @!P1 BRA `(.L_x_121) ;  /* 0x0000000000289947 */ /* 0x001fec0003800000 */
        /* <DEDUP_REMOVED lines=10> */
.L_x_121:
[----:B------:R-:W-:Y:S01]  /*6530*/  ULDC UR8, c[0x0][0x648] ;  /* 0x0001920000087ab9 */ /* 0x000fe20000000800 */
[----:B-1----:R-:W-:Y:S01]  /*6540*/  IMAD.MOV R22, RZ, RZ, -R22 ;  /* 0x000000ffff167224 */ /* 0x002fe200078e0a16 */
[----:B------:R-:W-:Y:S01]  /*6550*/  SHF.R.U64 R5, R4, UR8, R5 ;  /* 0x0000000804057c19 */ /* 0x000fe20008001205 */
[----:B------:R-:W-:Y:S01]  /*6560*/  ULDC UR8, c[0x0][0x638] ;  /* 0x00018e0000087ab9 */ /* 0x000fe20000000800 */
[----:B------:R-:W-:Y:S01]  /*6570*/  LOP3.LUT R4, R20, UR7, RZ, 0xc0, !PT ;  /* 0x0000000714047c12 */ /* 0x000fe2000f8ec0ff */
[----:B--2---:R-:W-:Y:S01]  /*6580*/  @P4 IMAD R17, R21, R22, R6 ;  /* 0x0000001615114224 */ /* 0x004fe200078e0206 */
[----:B------:R-:W-:Y:S01]  /*6590*/  LOP3.LUT R18, R18, UR4, RZ, 0xc0, !PT ;  /* 0x0000000412127c12 */ /* 0x000fe2000f8ec0ff */
[----:B------:R-:W-:Y:S01]  /*65a0*/  IMAD.MOV R6, RZ, RZ, -R5 ;  /* 0x000000ffff067224 */ /* 0x000fe200078e0a05 */
[----:B------:R-:W-:Y:S01]  /*65b0*/  ULDC UR9, c[0x0][0x610] ;  /* 0x0001840000097ab9 */ /* 0x000fe20000000800 */
[----:B------:R-:W-:Y:S02]  /*65c0*/  IMAD R4, R5, UR5, R4 ;  /* 0x0000000505047c24 */ /* 0x000fe4000f8e0204 */
[----:B------:R-:W-:Y:S01]  /*65d0*/  IMAD R19, R6, UR8, R19 ;  /* 0x0000000806137c24 */ /* 0x000fe2000f8e0213 */
[----:B------:R-:W-:Y:S01]  /*65e0*/  ULDC UR8, c[0x0][0x600] ;  /* 0x0001800000087ab9 */ /* 0x000fe20000000800 */
[----:B------:R-:W-:-:S02]  /*65f0*/  IMAD R17, R4, UR9, R17 ;  /* 0x0000000904117c24 */ /* 0x000fc4000f8e0211 */
[----:B------:R-:W-:Y:S02]  /*6600*/  IMAD R6, R19, UR8, R18 ;  /* 0x0000000813067c24 */ /* 0x000fe4000f8e0212 */
[----:B------:R-:W-:Y:S02]  /*6610*/  IMAD.MOV.U32 R10, RZ, RZ, 0x1 ;  /* 0x00000001ff0a7424 */ /* 0x000fe400078e00ff */
[----:B------:R-:W-:Y:S01]  /*6620*/  IMAD.MOV.U32 R5, RZ, RZ, R16 ;  /* 0x000000ffff057224 */ /* 0x000fe200078e0010 */
[----:B------:R-:W-:Y:S02]  /*6630*/  SEL R4, R6, R17, !P4 ;  /* 0x0000001106047207 */ /* 0x000fe40006000000 */
[----:B------:R-:W-:-:S07]  /*6640*/  SEL R6, R17, R6, !P4 ;  /* 0x0000000611067207 */ /* 0x000fce0006000000 */
.L_x_119:
[----:B------:R-:W-:Y:S05]  /*6650*/  BSYNC B1 ;  /* 0x0000000000017941 */ /* 0x000fea0003800000 */
.L_x_118:
[----:B------:R-:W-:-:S13]  /*6660*/  LOP3.LUT P1, RZ, R10, 0xff, RZ, 0xc0, !PT ;  /* 0x000000ff0aff7812 */ /* 0x000fda000782c0ff */
[----:B------:R-:W-:Y:S05]  /*6670*/  @P1 BRA `(.L_x_122) ;  /* 0xfffffff400301947 */ /* 0x000fea000383ffff */
[----:B------:R-:W-:Y:S05]  /*6680*/  BSYNC B0 ;  /* 0x0000000000007941 */ /* 0x000fea0003800000 */
.L_x_110:
[----:B------:R-:W-:-:S03]  /*6690*/  UMOV UR8, 0xffffffff ;  /* 0xffffffff00087882 */ /* 0x000fc60000000000 */
[----:B------:R-:W-:Y:S05]  /*66a0*/  BRA.DIV UR8, `(.L_x_123) ;  /* 0x0000000608287947 */ /* 0x000fea000b800000 */
[----:B------:R-:W-:-:S13]  /*66b0*/  ELECT P0, URZ, PT ;  /* 0x00000000003f782f */ /* 0x000fda0003800000 */
.L_x_138:
[----:B------:R-:W-:Y:S04]  /*66c0*/  BSSY B0, `(.L_x_124) ;  /* 0x0000022000007945 */ /* 0x000fe80003800000 */
[----:B------:R-:W-:Y:S05]  /*66d0*/  @!P0 BRA `(.L_x_125) ;  /* 0x0000000000808947 */ /* 0x000fea0003800000 */
[----:B------:R-:W-:-:S04]  /*66e0*/  LOP3.LUT R7, R7, 0x2, RZ, 0xfc, !PT ;  /* 0x0000000207077812 */ /* 0x000fc800078efcff */
[----:B------:R-:W-:-:S13]  /*66f0*/  ISETP.NE.AND P0, PT, R7, 0x3, PT ;  /* 0x000000030700780c */ /* 0x000fda0003f05270 */
[----:B------:R-:W-:Y:S05]  /*6700*/  @!P0 BRA `(.L_x_126) ;  /* 0x0000000000048947 */ /* 0x000fea0003800000 */
[----:B------:R-:W-:Y:S01]  /*6710*/  BPT.TRAP 0x1 ;  /* 0x000000040000795c */ /* 0x000fe20000300000 */
.L_x_126:
[----:B------:R-:W0:Y:S01]  /*6720*/  S2R R3, SR_CgaCtaId ;  /* 0x0000000000037919 */ /* 0x000e220000008800 */
[----:B------:R-:W-:Y:S02]  /*6730*/  MOV R0, 0x400 ;  /* 0x0000040000007802 */ /* 0x000fe40000000f00 */
[----:B------:R-:W-:Y:S02]  /*6740*/  SHF.L.U32 R2, R12, 0x1f, RZ ;  /* 0x0000001f0c027819 */ /* 0x000fe400000006ff */
[----:B0-----:R-:W-:-:S05]  /*6750*/  LEA R0, R3, R0, 0x18 ;  /* 0x0000000003007211 */ /* 0x001fca00078ec0ff */
[----:B------:R-:W-:-:S04]  /*6760*/  VIADD R0, R0, 0x18 ;  /* 0x0000001800007836 */ /* 0x000fc80000000000 */
[C---:B------:R-:W-:Y:S02]  /*6770*/  IMAD R7, R15.reuse, 0x8, R0 ;  /* 0x000000080f077824 */ /* 0x040fe400078e0200 */
[----:B------:R-:W-:Y:S02]  /*6780*/  VIADD R15, R15, 0x1 ;  /* 0x000000010f0f7836 */ /* 0x000fe40000000000 */
[----:B------:R-:W0:Y:S03]  /*6790*/  SYNCS.PHASECHK.TRANS64.TRYWAIT P0, [R7+URZ], R2 ;  /* 0x00000002070075a7 */ /* 0x000e26000800017f */
[----:B------:R-:W-:-:S04]  /*67a0*/  ISETP.NE.AND P1, PT, R15, 0x3, PT ;  /* 0x000000030f00780c */ /* 0x000fc80003f25270 */
[----:B------:R-:W-:Y:S02]  /*67b0*/  SEL R3, RZ, 0x1, P1 ;  /* 0x00000001ff037807 */ /* 0x000fe40000800000 */
[----:B------:R-:W-:Y:S02]  /*67c0*/  SEL R15, R15, RZ, P1 ;  /* 0x000000ff0f0f7207 */ /* 0x000fe40000800000 */
[----:B------:R-:W-:-:S03]  /*67d0*/  LOP3.LUT R9, R12, R3, RZ, 0x3c, !PT ;  /* 0x000000030c097212 */ /* 0x000fc600078e3cff */
[----:B------:R-:W-:Y:S01]  /*67e0*/  IMAD R6, R15, 0x8, R0 ;  /* 0x000000080f067824 */ /* 0x000fe200078e0200 */
[----:B------:R-:W-:Y:S01]  /*67f0*/  SHF.L.U32 R5, R9, 0x1f, RZ ;  /* 0x0000001f09057819 */ /* 0x000fe200000006ff */
[----:B0-----:R-:W-:Y:S06]  /*6800*/  @!P0 BRA `(.L_x_127) ;  /* 0x0000000000f48947 */ /* 0x001fec0003800000 */
.L_x_139:
[----:B------:R-:W1:Y:S01]  /*6810*/  SYNCS.PHASECHK.TRANS64.TRYWAIT P0, [R6+URZ], R5 ;  /* 0x00000005060075a7 */ /* 0x000e62000800017f */
[----:B0-----:R-:W-:-:S05]  /*6820*/  VIADD R2, R15, 0x1 ;  /* 0x000000010f027836 */ /* 0x001fca0000000000 */
[----:B------:R-:W-:-:S04]  /*6830*/  ISETP.NE.AND P1, PT, R2, 0x3, PT ;  /* 0x000000030200780c */ /* 0x000fc80003f25270 */
[----:B------:R-:W-:Y:S02]  /*6840*/  SEL R4, RZ, 0x1, P1 ;  /* 0x00000001ff047807 */ /* 0x000fe40000800000 */
[----:B------:R-:W-:Y:S02]  /*6850*/  SEL R3, R2, RZ, P1 ;  /* 0x000000ff02037207 */ /* 0x000fe40000800000 */
[----:B------:R-:W-:Y:S01]  /*6860*/  LOP3.LUT R4, R9, R4, RZ, 0x3c, !PT ;  /* 0x0000000409047212 */ /* 0x000fe200078e3cff */
[----:B-1----:R-:W-:Y:S06]  /*6870*/  @!P0 BRA `(.L_x_128) ;  /* 0x0000000000ec8947 */ /* 0x002fec0003800000 */
.L_x_140:
[----:B------:R-:W-:Y:S01]  /*6880*/  IMAD R3, R3, 0x8, R0 ;  /* 0x0000000803037824 */ /* 0x000fe200078e0200 */
[----:B------:R-:W-:-:S07]  /*6890*/  SHF.L.U32 R0, R4, 0x1f, RZ ;  /* 0x0000001f04007819 */ /* 0x000fce00000006ff */
.L_x_129:
[----:B-1----:R1:W2:Y:S02]  /*68a0*/  SYNCS.PHASECHK.TRANS64.TRYWAIT P0, [R3+URZ], R0 ;  /* 0x00000000030075a7 */ /* 0x0022a4000800017f */
[----:B--2---:R-:W-:Y:S05]  /*68b0*/  @!P0 NANOSLEEP.SYNCS 0x989680 ;  /* 0x009896800000895d */ /* 0x004fea0003900000 */
[----:B------:R-:W2:Y:S02]  /*68c0*/  @!P0 SYNCS.PHASECHK.TRANS64 P0, [R3+URZ], R0 ;  /* 0x00000000030085a7 */ /* 0x000ea4000800007f */
[----:B--2---:R-:W-:Y:S05]  /*68d0*/  @!P0 BRA `(.L_x_129) ;  /* 0xfffffffc00f08947 */ /* 0x004fea000383ffff */
.L_x_125:
[----:B------:R-:W-:Y:S05]  /*68e0*/  BSYNC B0 ;  /* 0x0000000000007941 */ /* 0x000fea0003800000 */
.L_x_124:
[----:B------:R-:W-:Y:S05]  /*68f0*/  EXIT ;  /* 0x000000000000794d */ /* 0x000fea0003800000 */
.L_x_19:
[----:B0-----:R-:W-:-:S04]  /*6900*/  IMAD.U32 R17, RZ, RZ, UR11 ;  /* 0x0000000bff117e24 */ /* 0x001fc8000f8e00ff */
[----:B------:R0:W1:Y:S03]  /*6910*/  SYNCS.PHASECHK.TRANS64.TRYWAIT P0, [R17+URZ+-0x8], R16 ;  /* 0xfffff810110075a7 */ /* 0x000066000800017f */
[----:B-1----:R-:W-:Y:S05]  /*6920*/  @!P0 NANOSLEEP.SYNCS 0x989680 ;  /* 0x009896800000895d */ /* 0x002fea0003900000 */
[----:B------:R-:W1:Y:S02]  /*6930*/  @!P0 SYNCS.PHASECHK.TRANS64 P0, [R17+URZ+-0x8], R16 ;  /* 0xfffff810110085a7 */ /* 0x000e64000800007f */
[----:B-1----:R-:W-:Y:S05]  /*6940*/  @!P0 BRA `(.L_x_19) ;  /* 0xfffffffc00ec8947 */ /* 0x002fea000383ffff */
[----:B------:R-:W-:Y:S05]  /*6950*/  BRA `(.L_x_130) ;  /* 0xffffffac00647947 */ /* 0x000fea000383ffff */
.L_x_24:
[----:B-1----:R-:W-:-:S04]  /*6960*/  IMAD.U32 R17, RZ, RZ, UR6 ;  /* 0x00000006ff117e24 */ /* 0x002fc8000f8e00ff */
[----:B------:R1:W4:Y:S03]  /*6970*/  SYNCS.PHASECHK.TRANS64.TRYWAIT P0, [R17+URZ], R16 ;  /* 0x00000010110075a7 */ /* 0x000326000800017f */
[----:B----4-:R-:W-:Y:S05]  /*6980*/  @!P0 NANOSLEEP.SYNCS 0x989680 ;  /* 0x009896800000895d */ /* 0x010fea0003900000 */
[----:B------:R-:W4:Y:S02]  /*6990*/  @!P0 SYNCS.PHASECHK.TRANS64 P0, [R17+URZ], R16 ;  /* 0x00000010110085a7 */ /* 0x000f24000800007f */
[----:B----4-:R-:W-:Y:S05]  /*69a0*/  @!P0 BRA `(.L_x_24) ;  /* 0xfffffffc00ec8947 */ /* 0x010fea000383ffff */
[----:B------:R-:W-:Y:S05]  /*69b0*/  BRA `(.L_x_23) ;  /* 0xffffffb0000c7947 */ /* 0x000fea000383ffff */
.L_x_30:
[----:B-1----:R-:W-:-:S04]  /*69c0*/  IMAD.U32 R19, RZ, RZ, UR16 ;  /* 0x00000010ff137e24 */ /* 0x002fc8000f8e00ff */
[----:B------:R1:W4:Y:S03]  /*69d0*/  SYNCS.PHASECHK.TRANS64.TRYWAIT P0, [R19+URZ], R18 ;  /* 0x00000012130075a7 */ /* 0x000326000800017f */
[----:B----4-:R-:W-:Y:S05]  /*69e0*/  @!P0 NANOSLEEP.SYNCS 0x989680 ;  /* 0x009896800000895d */ /* 0x010fea0003900000 */
[----:B------:R-:W4:Y:S02]  /*69f0*/  @!P0 SYNCS.PHASECHK.TRANS64 P0, [R19+URZ], R18 ;  /* 0x00000012130085a7 */ /* 0x000f24000800007f */
[----:B----4-:R-:W-:Y:S05]  /*6a00*/  @!P0 BRA `(.L_x_30) ;  /* 0xfffffffc00ec8947 */ /* 0x010fea000383ffff */
[----:B------:R-:W-:Y:S05]  /*6a10*/  BRA `(.L_x_29) ;  /* 0xffffffb400907947 */ /* 0x000fea000383ffff */
.L_x_38:
[----:B0-----:R-:W-:-:S04]  /*6a20*/  IMAD.U32 R17, RZ, RZ, UR11 ;  /* 0x0000000bff117e24 */ /* 0x001fc8000f8e00ff */
[----:B------:R0:W1:Y:S03]  /*6a30*/  SYNCS.PHASECHK.TRANS64.TRYWAIT P0, [R17+URZ+0x8], R16 ;  /* 0x00000810110075a7 */ /* 0x000066000800017f */
[----:B-1----:R-:W-:Y:S05]  /*6a40*/  @!P0 NANOSLEEP.SYNCS 0x989680 ;  /* 0x009896800000895d */ /* 0x002fea0003900000 */
[----:B------:R-:W1:Y:S02]  /*6a50*/  @!P0 SYNCS.PHASECHK.TRANS64 P0, [R17+URZ+0x8], R16 ;  /* 0x00000810110085a7 */ /* 0x000e64000800007f */
[----:B-1----:R-:W-:Y:S05]  /*6a60*/  @!P0 BRA `(.L_x_38) ;  /* 0xfffffffc00ec8947 */ /* 0x002fea000383ffff */
[----:B------:R-:W-:Y:S05]  /*6a70*/  BRA `(.L_x_131) ;  /* 0xffffffc0000c7947 */ /* 0x000fea000383ffff */
.L_x_111:
[----:B------:R-:W-:Y:S01]  /*6a80*/  BSSY B1, `(.L_x_132) ;  /* 0x0000006000017945 */ /* 0x000fe20003800000 */
[----:B------:R-:W-:-:S07]  /*6a90*/  IMAD.MOV.U32 R10, RZ, RZ, -0x1 ;  /* 0xffffffffff0a7424 */ /* 0x000fce00078e00ff */
[----:B------:R-:W-:Y:S05]  /*6aa0*/  WARPSYNC.COLLECTIVE R10, `(.L_x_133) ;  /* 0x000000000a0c7348 */ /* 0x000fea0003c00000 */
[----:B------:R-:W-:Y:S02]  /*6ab0*/  ELECT P1, UR62, PT ;  /* 0x00000000003e782f */ /* 0x000fe40003820000 */
[----:B------:R-:W-:Y:S01]  /*6ac0*/  MOV R10, UR62 ;  /* 0x0000003e000a7c02 */ /* 0x000fe20008000f00 */
[----:B------:R-:W-:Y:S10]  /*6ad0*/  ENDCOLLECTIVE ;  /* 0x000000000000791b */ /* 0x000ff40003800000 */
.L_x_133:
[----:B------:R-:W-:Y:S05]  /*6ae0*/  BSYNC B1 ;  /* 0x0000000000017941 */ /* 0x000fea0003800000 */
.L_x_132:
[----:B------:R-:W-:Y:S05]  /*6af0*/  BRA `(.L_x_134) ;  /* 0xfffffff0001c7947 */ /* 0x000fea000383ffff */
.L_x_114:
[----:B-1----:R1:W2:Y:S02]  /*6b00*/  SYNCS.PHASECHK.TRANS64.TRYWAIT P1, [R19+URZ+0x18], R10 ;  /* 0x0000180a130075a7 */ /* 0x0022a4000802017f */
[----:B--2---:R-:W-:Y:S05]  /*6b10*/  @!P1 NANOSLEEP.SYNCS 0x989680 ;  /* 0x009896800000995d */ /* 0x004fea0003900000 */
[----:B------:R-:W2:Y:S02]  /*6b20*/  @!P1 SYNCS.PHASECHK.TRANS64 P1, [R19+URZ+0x18], R10 ;  /* 0x0000180a130095a7 */ /* 0x000ea4000802007f */
[----:B--2---:R-:W-:Y:S05]  /*6b30*/  @!P1 BRA `(.L_x_114) ;  /* 0xfffffffc00f09947 */ /* 0x004fea000383ffff */
[----:B------:R-:W-:Y:S05]  /*6b40*/  BRA `(.L_x_135) ;  /* 0xfffffff000547947 */ /* 0x000fea000383ffff */
.L_x_123:
[----:B------:R-:W-:Y:S01]  /*6b50*/  BSSY B0, `(.L_x_136) ;  /* 0x0000006000007945 */ /* 0x000fe20003800000 */
[----:B------:R-:W-:-:S07]  /*6b60*/  IMAD.MOV.U32 R10, RZ, RZ, -0x1 ;  /* 0xffffffffff0a7424 */ /* 0x000fce00078e00ff */
[----:B------:R-:W-:Y:S05]  /*6b70*/  WARPSYNC.COLLECTIVE R10, `(.L_x_137) ;  /* 0x000000000a0c7348 */ /* 0x000fea0003c00000 */
[----:B------:R-:W-:Y:S02]  /*6b80*/  ELECT P1, UR62, PT ;  /* 0x00000000003e782f */ /* 0x000fe40003820000 */
[----:B------:R-:W-:Y:S01]  /*6b90*/  MOV R10, UR62 ;  /* 0x0000003e000a7c02 */ /* 0x000fe20008000f00 */
[----:B------:R-:W-:Y:S10]  /*6ba0*/  ENDCOLLECTIVE ;  /* 0x000000000000791b */ /* 0x000ff40003800000 */
.L_x_137:
[----:B------:R-:W-:Y:S05]  /*6bb0*/  BSYNC B0 ;  /* 0x0000000000007941 */ /* 0x000fea0003800000 */
.L_x_136:
[----:B------:R-:W-:Y:S01]  /*6bc0*/  PLOP3.LUT P0, PT, P1, PT, PT, 0x80, 0x0 ;  /* 0x000000000000781c */ /* 0x000fe20000f0f070 */
[----:B------:R-:W-:-:S12]  /*6bd0*/  BRA `(.L_x_138) ;  /* 0xfffffff800b87947 */ /* 0x000fd8000383ffff */
.L_x_127:
[----:B0-----:R0:W1:Y:S02]  /*6be0*/  SYNCS.PHASECHK.TRANS64.TRYWAIT P0, [R7+URZ], R2 ;  /* 0x00000002070075a7 */ /* 0x001064000800017f */
[----:B-1----:R-:W-:Y:S05]  /*6bf0*/  @!P0 NANOSLEEP.SYNCS 0x989680 ;  /* 0x009896800000895d */ /* 0x002fea0003900000 */
[----:B------:R-:W1:Y:S02]  /*6c00*/  @!P0 SYNCS.PHASECHK.TRANS64 P0, [R7+URZ], R2 ;  /* 0x00000002070085a7 */ /* 0x000e64000800007f */
[----:B-1----:R-:W-:Y:S05]  /*6c10*/  @!P0 BRA `(.L_x_127) ;  /* 0xfffffffc00f08947 */ /* 0x002fea000383ffff */
[----:B------:R-:W-:Y:S05]  /*6c20*/  BRA `(.L_x_139) ;  /* 0xfffffff800f87947 */ /* 0x000fea000383ffff */
.L_x_128:
[----:B0-----:R0:W1:Y:S02]  /*6c30*/  SYNCS.PHASECHK.TRANS64.TRYWAIT P0, [R6+URZ], R5 ;  /* 0x00000005060075a7 */ /* 0x001064000800017f */
[----:B-1----:R-:W-:Y:S05]  /*6c40*/  @!P0 NANOSLEEP.SYNCS 0x989680 ;  /* 0x009896800000895d */ /* 0x002fea0003900000 */
[----:B------:R-:W1:Y:S02]  /*6c50*/  @!P0 SYNCS.PHASECHK.TRANS64 P0, [R6+URZ], R5 ;  /* 0x00000005060085a7 */ /* 0x000e64000800007f */
[----:B-1----:R-:W-:Y:S05]  /*6c60*/  @!P0 BRA `(.L_x_128) ;  /* 0xfffffffc00f08947 */ /* 0x002fea000383ffff */
[----:B------:R-:W-:Y:S05]  /*6c70*/  BRA `(.L_x_140) ;  /* 0xfffffffc00007947 */ /* 0x000fea000383ffff */
.L_x_141:
[----:B------:R-:W-:-:S00]  /*6c80*/  BRA `(.L_x_141) ;  /* 0xfffffffc00fc7947 */ /* 0x000fc0000383ffff */
[----:B------:R-:W-:-:S00]  /*6c90*/  NOP ;  /* 0x0000000000007918 */ /* 0x000fc00000000000 */
        /* <DEDUP_REMOVED lines=14> */
.L_x_142:


//--------------------- .nv.shared._ZN7cutlass13device_kernelINS_4gemm6kernel13GemmUniversalIN4cute5tupleIJiiiiEEENS1_10collective13CollectiveMmaINS1_37MainloopSm90TmaGmmaWarpSpecializedFP8ILi3ENS5_IJNS4_1CILi2EEESB_NSA_ILi1EEEEEENS1_32KernelTmaWarpSpecializedPingpongEEENS5_IJNSA_ILi64EEESG_NSA_ILi128EEEEEENS_12float_e5m2_tENS5_IJlSC_lEEESJ_SK_NS4_8TiledMMAINS4_8MMA_AtomIJNS4_4SM904GMMA30MMA_64x64x32_F32E5M2E5M2_SS_TNILNSO_7ScaleInE1ELSQ_1EEEEEENS4_6LayoutINS5_IJSC_SC_SC_EEENS5_IJNSA_ILi0EEESV_SV_EEEEENS5_IJNS4_10UnderscoreESY_SY_EEEEENS4_23SM90_TMA_LOAD_MULTICASTENS4_14ComposedLayoutINS4_7SwizzleILi3ELi4ELi3EEENS4_18smem_ptr_flag_bitsILi8EEENST_INS5_IJNSA_ILi8EEESH_EEENS5_IJSH_SC_EEEEEEEvNS4_8identityES11_S1B_vS1C_EENS_8epilogue10collective6detail29Sm90TmaWarpSpecializedAdapterINS1F_15DefaultEpilogueISJ_SK_SK_NS1E_6thread17LinearCombinationISJ_Li1EffLNS1J_9ScaleType4KindE0ELNS_15FloatRoundStyleE2ESJ_EENS1_15EpilogueDefaultEEEEEvvEEEEvNT_6ParamsE --------------------------
	.section	.nv.shared._ZN7cutlass13device_kernelINS_4gemm6kernel13GemmUniversalIN4cute5tupleIJiiiiEEENS1_10collective13CollectiveMmaINS1_37MainloopSm90TmaGmmaWarpSpecializedFP8ILi3ENS5_IJNS4_1CILi2EEESB_NSA_ILi1EEEEEENS1_32KernelTmaWarpSpecializedPingpongEEENS5_IJNSA_ILi64EEESG_NSA_ILi128EEEEEENS_12float_e5m2_tENS5_IJlSC_lEEESJ_SK_NS4_8TiledMMAINS4_8MMA_AtomIJNS4_4SM904GMMA30MMA_64x64x32_F32E5M2E5M2_SS_TNILNSO_7ScaleInE1ELSQ_1EEEEEENS4_6LayoutINS5_IJSC_SC_SC_EEENS5_IJNSA_ILi0EEESV_SV_EEEEENS5_IJNS4_10UnderscoreESY_SY_EEEEENS4_23SM90_TMA_LOAD_MULTICASTENS4_14ComposedLayoutINS4_7SwizzleILi3ELi4ELi3EEENS4_18smem_ptr_flag_bitsILi8EEENST_INS5_IJNSA_ILi8EEESH_EEENS5_IJSH_SC_EEEEEEEvNS4_8identityES11_S1B_vS1C_EENS_8epilogue10collective6detail29Sm90TmaWarpSpecializedAdapterINS1F_15DefaultEpilogueISJ_SK_SK_NS1E_6thread17LinearCombinationISJ_Li1EffLNS1J_9ScaleType4KindE0ELNS_15FloatRoundStyleE2ESJ_EENS1_15EpilogueDefaultEEEEEvvEEEEvNT_6ParamsE,"aw",@nobits
	.sectionflags	@""
	.align	16
	.zero		1024


//--------------------- .nv.shared.reserved.0     --------------------------
	.section	.nv.shared.reserved.0,"aw",@nobits
	.weak		__nv_reservedSMEM_offset_0_alias
	.size		__nv_reservedSMEM_offset_0_alias, 0, 0
	.other		__nv_reservedSMEM_offset_0_alias,@"STO_CUDA_RESERVED_SHARED STV_DEFAULT"
__nv_reservedSMEM_offset_0_alias:
	.zero		0


//--------------------- .nv.global                --------------------------
	.section	.nv.global,"aw",@nobits
.nv.global:
	.type		_ZN39_INTERNAL_f9c401e6_4_k_cu_f9f244c8_51574cute1_E,@object
	.size		_ZN39_INTERNAL_f9c401e6_4_k_cu_f9f244c8_51574cute1_E,(_ZN39_INTERNAL_f9c401e6_4_k_cu_f9f244c8_51574cuda3std3__45__cpo6cbeginE - _ZN39_INTERNAL_f9c401e6_4_k_cu_f9f244c8_51574cute1_E)
_ZN39_INTERNAL_f9c401e6_4_k_cu_f9f244c8_51574cute1_E:
	.zero		1
	.type		_ZN39_INTERNAL_f9c401e6_4_k_cu_f9f244c8_51574cuda3std3__45__cpo6cbeginE,@object
	.size		_ZN39_INTERNAL_f9c401e6_4_k_cu_f9f244c8_51574cuda3std3__45__cpo6cbeginE,(_ZN39_INTERNAL_f9c401e6_4_k_cu_f9f244c8_51574cuda3std3__48in_placeE - _ZN39_INTERNAL_f9c401e6_4_k_cu_f9f244c8_51574cuda3std3__45__cpo6cbeginE)
_ZN39_INTERNAL_f9c401e6_4_k_cu_f9f244c8_51574cuda3std3__45__cpo6cbeginE:
	.zero		1
	.type		_ZN39_INTERNAL_f9c401e6_4_k_cu_f9f244c8_51574cuda3std3__48in_placeE,@object
	.size		_ZN39_INTERNAL_f9c401e6_4_k_cu_f9f244c8_51574cuda3std3__48in_placeE,(_ZN39_INTERNAL_f9c401e6_4_k_cu_f9f244c8_51574cuda3std6ranges3__45__cpo9iter_moveE - _ZN39_INTERNAL_f9c401e6_4_k_cu_f9f244c8_51574cuda3std3__48in_placeE)
_ZN39_INTERNAL_f9c401e6_4_k_cu_f9f244c8_51574cuda3std3__48in_placeE:
	.zero		1
	.type		_ZN39_INTERNAL_f9c401e6_4_k_cu_f9f244c8_51574cuda3std6ranges3__45__cpo9iter_moveE,@object
	.size		_ZN39_INTERNAL_f9c401e6_4_k_cu_f9f244c8_51574cuda3std6ranges3__45__cpo9iter_moveE,(_ZN39_INTERNAL_f9c401e6_4_k_cu_f9f244c8_51574cuda3std3__45__cpo5beginE - _ZN39_INTERNAL_f9c401e6_4_k_cu_f9f244c8_51574cuda3std6ranges3__45__cpo9iter_moveE)
_ZN39_INTERNAL_f9c401e6_4_k_cu_f9f244c8_51574cuda3std6ranges3__45__cpo9iter_moveE:
	.zero		1
	.type		_ZN39_INTERNAL_f9c401e6_4_k_cu_f9f244c8_51574cuda3std3__45__cpo5beginE,@object
	.size		_ZN39_INTERNAL_f9c401e6_4_k_cu_f9f244c8_51574cuda3std3__45__cpo5beginE,(_ZN39_INTERNAL_f9c401e6_4_k_cu_f9f244c8_51574cuda3std3__441_GLOBAL__N__f9c401e6_4_k_cu_f9f244c8_51576ignoreE - _ZN39_INTERNAL_f9c401e6_4_k_cu_f9f244c8_51574cuda3std3__45__cpo5beginE)
_ZN39_INTERNAL_f9c401e6_4_k_cu_f9f244c8_51574cuda3std3__45__cpo5beginE:
	.zero		1
	.type		_ZN39_INTERNAL_f9c401e6_4_k_cu_f9f244c8_51574cuda3std3__441_GLOBAL__N__f9c401e6_4_k_cu_f9f244c8_51576ignoreE,@object
	.size		_ZN39_INTERNAL_f9c401e6_4_k_cu_f9f244c8_51574cuda3std3__441_GLOBAL__N__f9c401e6_4_k_cu_f9f244c8_51576ignoreE,(_ZN39_INTERNAL_f9c401e6_4_k_cu_f9f244c8_51574cute7productE - _ZN39_INTERNAL_f9c401e6_4_k_cu_f9f244c8_51574cuda3std3__441_GLOBAL__N__f9c401e6_4_k_cu_f9f244c8_51576ignoreE)
_ZN39_INTERNAL_f9c401e6_4_k_cu_f9f244c8_51574cuda3std3__441_GLOBAL__N__f9c401e6_4_k_cu_f9f244c8_51576ignoreE:
	.zero		1
	.type		_ZN39_INTERNAL_f9c401e6_4_k_cu_f9f244c8_51574cute7productE,@object
	.size		_ZN39_INTERNAL_f9c401e6_4_k_cu_f9f244c8_51574cute7productE,(_ZN39_INTERNAL_f9c401e6_4_k_cu_f9f244c8_51574cuda3std3__45__cpo3endE - _ZN39_INTERNAL_f9c401e6_4_k_cu_f9f244c8_51574cute7productE)
_ZN39_INTERNAL_f9c401e6_4_k_cu_f9f244c8_51574cute7productE:
	.zero		1
	.type		_ZN39_INTERNAL_f9c401e6_4_k_cu_f9f244c8_51574cuda3std3__45__cpo3endE,@object
	.size		_ZN39_INTERNAL_f9c401e6_4_k_cu_f9f244c8_51574cuda3std3__45__cpo3endE,(_ZN39_INTERNAL_f9c401e6_4_k_cu_f9f244c8_51574cuda3std3__419piecewise_constructE - _ZN39_INTERNAL_f9c401e6_4_k_cu_f9f244c8_51574cuda3std3__45__cpo3endE)
_ZN39_INTERNAL_f9c401e6_4_k_cu_f9f244c8_51574cuda3std3__45__cpo3endE:
	.zero		1
	.type		_ZN39_INTERNAL_f9c401e6_4_k_cu_f9f244c8_51574cuda3std3__419piecewise_constructE,@object
	.size		_ZN39_INTERNAL_f9c401e6_4_k_cu_f9f244c8_51574cuda3std3__419piecewise_constructE,(_ZN39_INTERNAL_f9c401e6_4_k_cu_f9f244c8_51574cuda3std3__45__cpo4cendE - _ZN39_INTERNAL_f9c401e6_4_k_cu_f9f244c8_51574cuda3std3__419piecewise_constructE)
_ZN39_INTERNAL_f9c401e6_4_k_cu_f9f244c8_51574cuda3std3__419piecewise_constructE:
	.zero		1
	.type		_ZN39_INTERNAL_f9c401e6_4_k_cu_f9f244c8_51574cuda3std3__45__cpo4cendE,@object
	.size		_ZN39_INTERNAL_f9c401e6_4_k_cu_f9f244c8_51574cuda3std3__45__cpo4cendE,(_ZN39_INTERNAL_f9c401e6_4_k_cu_f9f244c8_51574cuda3std6ranges3__45__cpo4swapE - _ZN39_INTERNAL_f9c401e6_4_k_cu_f9f244c8_51574cuda3std3__45__cpo4cendE)
_ZN39_INTERNAL_f9c401e6_4_k_cu_f9f244c8_51574cuda3std3__45__cpo4cendE:
	.zero		1
	.type		_ZN39_INTERNAL_f9c401e6_4_k_cu_f9f244c8_51574cuda3std6ranges3__45__cpo4swapE,@object
	.size		_ZN39_INTERNAL_f9c401e6_4_k_cu_f9f244c8_51574cuda3std6ranges3__45__cpo4swapE,(.L_7 - _ZN39_INTERNAL_f9c401e6_4_k_cu_f9f244c8_51574cuda3std6ranges3__45__cpo4swapE)
_ZN39_INTERNAL_f9c401e6_4_k_cu_f9f244c8_51574cuda3std6ranges3__45__cpo4swapE:
	.zero		1
.L_7:


//--------------------- .nv.constant0._ZN7cutlass13device_kernelINS_4gemm6kernel13GemmUniversalIN4cute5tupleIJiiiiEEENS1_10collective13CollectiveMmaINS1_37MainloopSm90TmaGmmaWarpSpecializedFP8ILi3ENS5_IJNS4_1CILi2EEESB_NSA_ILi1EEEEEENS1_32KernelTmaWarpSpecializedPingpongEEENS5_IJNSA_ILi64EEESG_NSA_ILi128EEEEEENS_12float_e5m2_tENS5_IJlSC_lEEESJ_SK_NS4_8TiledMMAINS4_8MMA_AtomIJNS4_4SM904GMMA30MMA_64x64x32_F32E5M2E5M2_SS_TNILNSO_7ScaleInE1ELSQ_1EEEEEENS4_6LayoutINS5_IJSC_SC_SC_EEENS5_IJNSA_ILi0EEESV_SV_EEEEENS5_IJNS4_10UnderscoreESY_SY_EEEEENS4_23SM90_TMA_LOAD_MULTICASTENS4_14ComposedLayoutINS4_7SwizzleILi3ELi4ELi3EEENS4_18smem_ptr_flag_bitsILi8EEENST_INS5_IJNSA_ILi8EEESH_EEENS5_IJSH_SC_EEEEEEEvNS4_8identityES11_S1B_vS1C_EENS_8epilogue10collective6detail29Sm90TmaWarpSpecializedAdapterINS1F_15DefaultEpilogueISJ_SK_SK_NS1E_6thread17LinearCombinationISJ_Li1EffLNS1J_9ScaleType4KindE0ELNS_15FloatRoundStyleE2ESJ_EENS1_15EpilogueDefaultEEEEEvvEEEEvNT_6ParamsE --------------------------
	.section	.nv.constant0._ZN7cutlass13device_kernelINS_4gemm6kernel13GemmUniversalIN4cute5tupleIJiiiiEEENS1_10collective13CollectiveMmaINS1_37MainloopSm90TmaGmmaWarpSpecializedFP8ILi3ENS5_IJNS4_1CILi2EEESB_NSA_ILi1EEEEEENS1_32KernelTmaWarpSpecializedPingpongEEENS5_IJNSA_ILi64EEESG_NSA_ILi128EEEEEENS_12float_e5m2_tENS5_IJlSC_lEEESJ_SK_NS4_8TiledMMAINS4_8MMA_AtomIJNS4_4SM904GMMA30MMA_64x64x32_F32E5M2E5M2_SS_TNILNSO_7ScaleInE1ELSQ_1EEEEEENS4_6LayoutINS5_IJSC_SC_SC_EEENS5_IJNSA_ILi0EEESV_SV_EEEEENS5_IJNS4_10UnderscoreESY_SY_EEEEENS4_23SM90_TMA_LOAD_MULTICASTENS4_14ComposedLayoutINS4_7SwizzleILi3ELi4ELi3EEENS4_18smem_ptr_flag_bitsILi8EEENST_INS5_IJNSA_ILi8EEESH_EEENS5_IJSH_SC_EEEEEEEvNS4_8identityES11_S1B_vS1C_EENS_8epilogue10collective6detail29Sm90TmaWarpSpecializedAdapterINS1F_15DefaultEpilogueISJ_SK_SK_NS1E_6thread17LinearCombinationISJ_Li1EffLNS1J_9ScaleType4KindE0ELNS_15FloatRoundStyleE2ESJ_EENS1_15EpilogueDefaultEEEEEvvEEEEvNT_6ParamsE,"a",@progbits
	.sectionflags	@""
	.align	4
.nv.constant0._ZN7cutlass13device_kernelINS_4gemm6kernel13GemmUniversalIN4cute5tupleIJiiiiEEENS1_10collective13CollectiveMmaINS1_37MainloopSm90TmaGmmaWarpSpecializedFP8ILi3ENS5_IJNS4_1CILi2EEESB_NSA_ILi1EEEEEENS1_32KernelTmaWarpSpecializedPingpongEEENS5_IJNSA_ILi64EEESG_NSA_ILi128EEEEEENS_12float_e5m2_tENS5_IJlSC_lEEESJ_SK_NS4_8TiledMMAINS4_8MMA_AtomIJNS4_4SM904GMMA30MMA_64x64x32_F32E5M2E5M2_SS_TNILNSO_7ScaleInE1ELSQ_1EEEEEENS4_6LayoutINS5_IJSC_SC_SC_EEENS5_IJNSA_ILi0EEESV_SV_EEEEENS5_IJNS4_10UnderscoreESY_SY_EEEEENS4_23SM90_TMA_LOAD_MULTICASTENS4_14ComposedLayoutINS4_7SwizzleILi3ELi4ELi3EEENS4_18smem_ptr_flag_bitsILi8EEENST_INS5_IJNSA_ILi8EEESH_EEENS5_IJSH_SC_EEEEEEEvNS4_8identityES11_S1B_vS1C_EENS_8epilogue10collective6detail29Sm90TmaWarpSpecializedAdapterINS1F_15DefaultEpilogueISJ_SK_SK_NS1E_6thread17LinearCombinationISJ_Li1EffLNS1J_9ScaleType4KindE0ELNS_15FloatRoundStyleE2ESJ_EENS1_15EpilogueDefaultEEEEEvvEEEEvNT_6ParamsE:
	.zero		1664


//--------------------- SYMBOLS --------------------------

	.type		.nv.reservedSmem.offset0,@object
	.size		.nv.reservedSmem.offset0,0x4
